# CuTe-DSL kernel — source=cudnn_frontend_dsl family=gemm_amax
# config = {"ab_dtype": "Float8E4M3FN", "sf_vec": 16, "d_dtype": "Float8E4M3FN", "mma_mn": [256, 128], "cluster_mn": [2, 1]}


// ===== COMPILED SASS (sm_100a) =====

	.target	sm_100a

	.elftype	@"ET_EXEC"


//--------------------- .note.nv.tkinfo           --------------------------
	.section	.note.nv.tkinfo,"",@"SHT_NOTE"
	.sectionflags	@"SHF_NOTE_NV_TKINFO"
	.tkinfo
        /*0018*/ 	.word	0x00000081
        /*0030*/ 	.string	""
        /*0030*/ 	.string	"ptxas"
        /*0030*/ 	.string	"Cuda compilation tools, release 12.9, V12.9.83"
        /*0030*/ 	.string	"Build system must define TOOLS_VERSION_EXTENDED"
        /*0030*/ 	.string	"-O 3 -arch sm_100a "



//--------------------- .note.nv.cuver            --------------------------
	.section	.note.nv.cuver,"",@"SHT_NOTE"
	.sectionflags	@"SHF_NOTE_NV_CUVER"
        /*0018*/ 	.short	0x0001
        /*001a*/ 	.short	0x0064
        /*001c*/ 	.short	0x0001
        /*001e*/ 	.short	0x0000
        /*0020*/ 	.short	0x0001
        /*0022*/ 	.short	0x0000


//--------------------- .nv.info                  --------------------------
	.section	.nv.info,"",@"SHT_CUDA_INFO"
	.align	4


	//----- nvinfo : EIATTR_REGCOUNT
	.align		4
        /*0000*/ 	.byte	0x04, 0x2f
        /*0002*/ 	.short	(.L_6 - .L_5)
	.align		4
.L_5:
        /*0004*/ 	.word	index@(kernel_cutlass_kernel_cudnngemm_amaxdense_blockscaled_gemm_persistent_amaxSm100BlockScaledPersistentDenseGemmKernel_object_at__TiledMMA_ThrLayoutVMNK21111000_PermutationMNK____MMAAtom_Thr_0)
        /*0008*/ 	.word	0x0000003c


	//----- nvinfo : EIATTR_FRAME_SIZE
	.align		4
.L_6:
        /*000c*/ 	.byte	0x04, 0x11
        /*000e*/ 	.short	(.L_8 - .L_7)
	.align		4
.L_7:
        /*0010*/ 	.word	index@($__internal_2_$__cuda_sm10x_tcgen05_guardrail_trap_unallocated_columns_being_dealloced)
        /*0014*/ 	.word	0x00000000


	//----- nvinfo : EIATTR_FRAME_SIZE
	.align		4
.L_8:
        /*0018*/ 	.byte	0x04, 0x11
        /*001a*/ 	.short	(.L_10 - .L_9)
	.align		4
.L_9:
        /*001c*/ 	.word	index@($__internal_1_$__cuda_sm10x_tcgen05_guardrail_trap_phase_invalid_during_alloc)
        /*0020*/ 	.word	0x00000000


	//----- nvinfo : EIATTR_FRAME_SIZE
	.align		4
.L_10:
        /*0024*/ 	.byte	0x04, 0x11
        /*0026*/ 	.short	(.L_12 - .L_11)
	.align		4
.L_11:
        /*0028*/ 	.word	index@($__internal_0_$__cuda_sm10x_tcgen05_guardrail_trap_col_being_dealloced_not_returned_by_alloc)
        /*002c*/ 	.word	0x00000000


	//----- nvinfo : EIATTR_FRAME_SIZE
	.align		4
.L_12:
        /*0030*/ 	.byte	0x04, 0x11
        /*0032*/ 	.short	(.L_14 - .L_13)
	.align		4
.L_13:
        /*0034*/ 	.word	index@(kernel_cutlass_kernel_cudnngemm_amaxdense_blockscaled_gemm_persistent_amaxSm100BlockScaledPersistentDenseGemmKernel_object_at__TiledMMA_ThrLayoutVMNK21111000_PermutationMNK____MMAAtom_Thr_0)
        /*0038*/ 	.word	0x00000000


	//----- nvinfo : EIATTR_MIN_STACK_SIZE
	.align		4
.L_14:
        /*003c*/ 	.byte	0x04, 0x12
        /*003e*/ 	.short	(.L_16 - .L_15)
	.align		4
.L_15:
        /*0040*/ 	.word	index@(kernel_cutlass_kernel_cudnngemm_amaxdense_blockscaled_gemm_persistent_amaxSm100BlockScaledPersistentDenseGemmKernel_object_at__TiledMMA_ThrLayoutVMNK21111000_PermutationMNK____MMAAtom_Thr_0)
        /*0044*/ 	.word	0x00000000
.L_16:


//--------------------- .nv.info.kernel_cutlass_kernel_cudnngemm_amaxdense_blockscaled_gemm_persistent_amaxSm100BlockScaledPersistentDenseGemmKernel_object_at__TiledMMA_ThrLayoutVMNK21111000_PermutationMNK____MMAAtom_Thr_0 --------------------------
	.section	.nv.info.kernel_cutlass_kernel_cudnngemm_amaxdense_blockscaled_gemm_persistent_amaxSm100BlockScaledPersistentDenseGemmKernel_object_at__TiledMMA_ThrLayoutVMNK21111000_PermutationMNK____MMAAtom_Thr_0,"",@"SHT_CUDA_INFO"
	.sectionflags	@""
	.align	4


	//----- nvinfo : EIATTR_CUDA_API_VERSION
	.align		4
        /*0000*/ 	.byte	0x04, 0x37
        /*0002*/ 	.short	(.L_18 - .L_17)
.L_17:
        /*0004*/ 	.word	0x00000081


	//----- nvinfo : EIATTR_KPARAM_INFO
	.align		4
.L_18:
        /*0008*/ 	.byte	0x04, 0x17
        /*000a*/ 	.short	(.L_20 - .L_19)
.L_19:
        /*000c*/ 	.word	0x00000000
        /*0010*/ 	.short	0x000a
        /*0012*/ 	.short	0x02e0
        /*0014*/ 	.byte	0x00, 0xf0, 0x31, 0x00


	//----- nvinfo : EIATTR_KPARAM_INFO
	.align		4
.L_20:
        /*0018*/ 	.byte	0x04, 0x17
        /*001a*/ 	.short	(.L_22 - .L_21)
.L_21:
        /*001c*/ 	.word	0x00000000
        /*0020*/ 	.short	0x0009
        /*0022*/ 	.short	0x02d4
        /*0024*/ 	.byte	0x00, 0xf0, 0x31, 0x00


	//----- nvinfo : EIATTR_KPARAM_INFO
	.align		4
.L_22:
        /*0028*/ 	.byte	0x04, 0x17
        /*002a*/ 	.short	(.L_24 - .L_23)
.L_23:
        /*002c*/ 	.word	0x00000000
        /*0030*/ 	.short	0x0008
        /*0032*/ 	.short	0x02c8
        /*0034*/ 	.byte	0x00, 0xf0, 0x31, 0x00


	//----- nvinfo : EIATTR_KPARAM_INFO
	.align		4
.L_24:
        /*0038*/ 	.byte	0x04, 0x17
        /*003a*/ 	.short	(.L_26 - .L_25)
.L_25:
        /*003c*/ 	.word	0x00000000
        /*0040*/ 	.short	0x0007
        /*0042*/ 	.short	0x02c0
        /*0044*/ 	.byte	0x00, 0xf0, 0x21, 0x00


	//----- nvinfo : EIATTR_KPARAM_INFO
	.align		4
.L_26:
        /*0048*/ 	.byte	0x04, 0x17
        /*004a*/ 	.short	(.L_28 - .L_27)
.L_27:
        /*004c*/ 	.word	0x00000000
        /*0050*/ 	.short	0x0006
        /*0052*/ 	.short	0x0240
        /*0054*/ 	.byte	0x00, 0xf0, 0x01, 0x02


	//----- nvinfo : EIATTR_KPARAM_INFO
	.align		4
.L_28:
        /*0058*/ 	.byte	0x04, 0x17
        /*005a*/ 	.short	(.L_30 - .L_29)
.L_29:
        /*005c*/ 	.word	0x00000000
        /*0060*/ 	.short	0x0005
        /*0062*/ 	.short	0x01c0
        /*0064*/ 	.byte	0x00, 0xf0, 0x01, 0x02


	//----- nvinfo : EIATTR_KPARAM_INFO
	.align		4
.L_30:
        /*0068*/ 	.byte	0x04, 0x17
        /*006a*/ 	.short	(.L_32 - .L_31)
.L_31:
        /*006c*/ 	.word	0x00000000
        /*0070*/ 	.short	0x0004
        /*0072*/ 	.short	0x0140
        /*0074*/ 	.byte	0x00, 0xf0, 0x01, 0x02


	//----- nvinfo : EIATTR_KPARAM_INFO
	.align		4
.L_32:
        /*0078*/ 	.byte	0x04, 0x17
        /*007a*/ 	.short	(.L_34 - .L_33)
.L_33:
        /*007c*/ 	.word	0x00000000
        /*0080*/ 	.short	0x0003
        /*0082*/ 	.short	0x00c0
        /*0084*/ 	.byte	0x00, 0xf0, 0x01, 0x02


	//----- nvinfo : EIATTR_KPARAM_INFO
	.align		4
.L_34:
        /*0088*/ 	.byte	0x04, 0x17
        /*008a*/ 	.short	(.L_36 - .L_35)
.L_35:
        /*008c*/ 	.word	0x00000000
        /*0090*/ 	.short	0x0002
        /*0092*/ 	.short	0x0040
        /*0094*/ 	.byte	0x00, 0xf0, 0x01, 0x02


	//----- nvinfo : EIATTR_KPARAM_INFO
	.align		4
.L_36:
        /*0098*/ 	.byte	0x04, 0x17
        /*009a*/ 	.short	(.L_38 - .L_37)
.L_37:
        /*009c*/ 	.word	0x00000000
        /*00a0*/ 	.short	0x0001
        /*00a2*/ 	.short	0x000c
        /*00a4*/ 	.byte	0x00, 0xf0, 0x31, 0x00


	//----- nvinfo : EIATTR_KPARAM_INFO
	.align		4
.L_38:
        /*00a8*/ 	.byte	0x04, 0x17
        /*00aa*/ 	.short	(.L_40 - .L_39)
.L_39:
        /*00ac*/ 	.word	0x00000000
        /*00b0*/ 	.short	0x0000
        /*00b2*/ 	.short	0x0000
        /*00b4*/ 	.byte	0x00, 0xf0, 0x31, 0x00


	//----- nvinfo : EIATTR_AT_ENTRY_FRAGMENTS
	.align		4
.L_40:
        /*00b8*/ 	.byte	0x04, 0x4f
        /*00ba*/ 	.short	(.L_42 - .L_41)


	//   ....[0]....
.L_41:
        /*00bc*/ 	.word	0x00000004


	//   ....[1]....
        /*00c0*/ 	.word	0x00000005


	//----- nvinfo : EIATTR_RESERVED_SMEM_USED
	.align		4
.L_42:
        /*00c4*/ 	.byte	0x01, 0x41
	.zero		2


	//----- nvinfo : EIATTR_SPARSE_MMA_MASK
	.align		4
        /*00c8*/ 	.byte	0x03, 0x50
        /*00ca*/ 	.short	0x0000


	//----- nvinfo : EIATTR_TCGEN05_2CTA_USED
	.align		4
        /*00cc*/ 	.byte	0x01, 0x52
	.zero		2


	//----- nvinfo : EIATTR_MAXREG_COUNT
	.align		4
        /*00d0*/ 	.byte	0x03, 0x1b
        /*00d2*/ 	.short	0x00ff


	//----- nvinfo : EIATTR_NUM_BARRIERS
	.align		4
        /*00d4*/ 	.byte	0x02, 0x4c
        /*00d6*/ 	.byte	0x04
	.zero		1


	//----- nvinfo : EIATTR_INT_WARP_WIDE_INSTR_OFFSETS
	.align		4
        /*00d8*/ 	.byte	0x04, 0x31
        /*00da*/ 	.short	(.L_44 - .L_43)


	//   ....[0]....
.L_43:
        /*00dc*/ 	.word	0x00004390


	//   ....[1]....
        /*00e0*/ 	.word	0x000043d0


	//----- nvinfo : EIATTR_COOP_GROUP_MASK_REGIDS
	.align		4
.L_44:
        /*00e4*/ 	.byte	0x04, 0x29
        /*00e6*/ 	.short	(.L_46 - .L_45)


	//   ....[0]....
.L_45:
        /*00e8*/ 	.word	0xffffffff


	//   ....[1]....
        /*00ec*/ 	.word	0xffffffff


	//   ....[2]....
        /*00f0*/ 	.word	0xffffffff


	//   ....[3]....
        /*00f4*/ 	.word	0xffffffff


	//   ....[4]....
        /*00f8*/ 	.word	0xffffffff


	//   ....[5]....
        /*00fc*/ 	.word	0xffffffff


	//   ....[6]....
        /*0100*/ 	.word	0xffffffff


	//   ....[7]....
        /*0104*/ 	.word	0xffffffff


	//----- nvinfo : EIATTR_COOP_GROUP_INSTR_OFFSETS
	.align		4
.L_46:
        /*0108*/ 	.byte	0x04, 0x28
        /*010a*/ 	.short	(.L_48 - .L_47)


	//   ....[0]....
.L_47:
        /*010c*/ 	.word	0x00000410


	//   ....[1]....
        /*0110*/ 	.word	0x000005c0


	//   ....[2]....
        /*0114*/ 	.word	0x00000710


	//   ....[3]....
        /*0118*/ 	.word	0x00001f80


	//   ....[4]....
        /*011c*/ 	.word	0x00002590


	//   ....[5]....
        /*0120*/ 	.word	0x00003e40


	//   ....[6]....
        /*0124*/ 	.word	0x00004230


	//   ....[7]....
        /*0128*/ 	.word	0x00004480


	//----- nvinfo : EIATTR_VRC_CTA_INIT_COUNT
	.align		4
.L_48:
        /*012c*/ 	.byte	0x02, 0x4a
        /*012e*/ 	.byte	0x80
	.zero		1


	//----- nvinfo : EIATTR_MBARRIER_INSTR_OFFSETS
	.align		4
        /*0130*/ 	.byte	0x04, 0x39
        /*0132*/ 	.short	(.L_50 - .L_49)


	//   ....[0]....
.L_49:
        /*0134*/ 	.word	0x000002c0
        /*0138*/ 	.word	0x000000ff
        /*013c*/ 	.word	0x00000000
        /*0140*/ 	.short	0x0100
        /*0142*/ 	.byte	0x05
	.zero		1


	//   ....[1]....
        /*0144*/ 	.word	0x000002d0
        /*0148*/ 	.word	0x000000ff
        /*014c*/ 	.word	0x00000008
        /*0150*/ 	.short	0x0100
        /*0152*/ 	.byte	0x05
	.zero		1


	//   ....[2]....
        /*0154*/ 	.word	0x000002e0
        /*0158*/ 	.word	0x000000ff
        /*015c*/ 	.word	0x00000010
        /*0160*/ 	.short	0x0100
        /*0162*/ 	.byte	0x05
	.zero		1


	//   ....[3]....
        /*0164*/ 	.word	0x000002f0
        /*0168*/ 	.word	0x000000ff
        /*016c*/ 	.word	0x00000018
        /*0170*/ 	.short	0x0100
        /*0172*/ 	.byte	0x05
	.zero		1


	//   ....[4]....
        /*0174*/ 	.word	0x00000300
        /*0178*/ 	.word	0x000000ff
        /*017c*/ 	.word	0x00000020
        /*0180*/ 	.short	0x0100
        /*0182*/ 	.byte	0x05
	.zero		1


	//   ....[5]....
        /*0184*/ 	.word	0x00000310
        /*0188*/ 	.word	0x000000ff
        /*018c*/ 	.word	0x00000028
        /*0190*/ 	.short	0x0100
        /*0192*/ 	.byte	0x05
	.zero		1


	//   ....[6]....
        /*0194*/ 	.word	0x00000320
        /*0198*/ 	.word	0x000000ff
        /*019c*/ 	.word	0x00000030
        /*01a0*/ 	.short	0x0100
        /*01a2*/ 	.byte	0x05
	.zero		1


	//   ....[7]....
        /*01a4*/ 	.word	0x00000330
        /*01a8*/ 	.word	0x000000ff
        /*01ac*/ 	.word	0x00000038
        /*01b0*/ 	.short	0x0100
        /*01b2*/ 	.byte	0x05
	.zero		1


	//   ....[8]....
        /*01b4*/ 	.word	0x00000340
        /*01b8*/ 	.word	0x000000ff
        /*01bc*/ 	.word	0x00000040
        /*01c0*/ 	.short	0x0100
        /*01c2*/ 	.byte	0x05
	.zero		1


	//   ....[9]....
        /*01c4*/ 	.word	0x00000350
        /*01c8*/ 	.word	0x000000ff
        /*01cc*/ 	.word	0x00000048
        /*01d0*/ 	.short	0x0100
        /*01d2*/ 	.byte	0x05
	.zero		1


	//   ....[10]....
        /*01d4*/ 	.word	0x00000360
        /*01d8*/ 	.word	0x000000ff
        /*01dc*/ 	.word	0x00000050
        /*01e0*/ 	.short	0x0100
        /*01e2*/ 	.byte	0x05
	.zero		1


	//   ....[11]....
        /*01e4*/ 	.word	0x00000370
        /*01e8*/ 	.word	0x000000ff
        /*01ec*/ 	.word	0x00000058
        /*01f0*/ 	.short	0x0100
        /*01f2*/ 	.byte	0x05
	.zero		1


	//   ....[12]....
        /*01f4*/ 	.word	0x00000380
        /*01f8*/ 	.word	0x000000ff
        /*01fc*/ 	.word	0x00000060
        /*0200*/ 	.short	0x0100
        /*0202*/ 	.byte	0x05
	.zero		1


	//   ....[13]....
        /*0204*/ 	.word	0x00000390
        /*0208*/ 	.word	0x000000ff
        /*020c*/ 	.word	0x00000068
        /*0210*/ 	.short	0x0100
        /*0212*/ 	.byte	0x05
	.zero		1


	//   ....[14]....
        /*0214*/ 	.word	0x000003a0
        /*0218*/ 	.word	0x000000ff
        /*021c*/ 	.word	0x00000070
        /*0220*/ 	.short	0x0100
        /*0222*/ 	.byte	0x05
	.zero		1


	//   ....[15]....
        /*0224*/ 	.word	0x000003b0
        /*0228*/ 	.word	0x000000ff
        /*022c*/ 	.word	0x00000078
        /*0230*/ 	.short	0x0100
        /*0232*/ 	.byte	0x05
	.zero		1


	//   ....[16]....
        /*0234*/ 	.word	0x00000530
        /*0238*/ 	.word	0x000000ff
        /*023c*/ 	.word	0x00000080
        /*0240*/ 	.short	0x0100
        /*0242*/ 	.byte	0x06
	.zero		1


	//   ....[17]....
        /*0244*/ 	.word	0x00000540
        /*0248*/ 	.word	0x000000ff
        /*024c*/ 	.word	0x00000088
        /*0250*/ 	.short	0x0100
        /*0252*/ 	.byte	0x06
	.zero		1


	//   ....[18]....
        /*0254*/ 	.word	0x00000550
        /*0258*/ 	.word	0x000000ff
        /*025c*/ 	.word	0x00000090
        /*0260*/ 	.short	0x0100
        /*0262*/ 	.byte	0x06
	.zero		1


	//   ....[19]....
        /*0264*/ 	.word	0x00000560
        /*0268*/ 	.word	0x000000ff
        /*026c*/ 	.word	0x00000098
        /*0270*/ 	.short	0x0100
        /*0272*/ 	.byte	0x06
	.zero		1


	//   ....[20]....
        /*0274*/ 	.word	0x000006b0
        /*0278*/ 	.word	0x000000ff
        /*027c*/ 	.word	0x000000a0
        /*0280*/ 	.short	0x0100
        /*0282*/ 	.byte	0x05
	.zero		1


	//   ....[21]....
        /*0284*/ 	.word	0x00000b30
        /*0288*/ 	.word	0x000000ff
        /*028c*/ 	.word	0x00000040
        /*0290*/ 	.short	0x010a
        /*0292*/ 	.byte	0x06
	.zero		1


	//   ....[22]....
        /*0294*/ 	.word	0x00000ce0
        /*0298*/ 	.word	0x000000ff
        /*029c*/ 	.word	0x00000040
        /*02a0*/ 	.short	0x010a
        /*02a2*/ 	.byte	0x19
	.zero		1


	//   ....[23]....
        /*02a4*/ 	.word	0x00000f60
        /*02a8*/ 	.word	0x000000ff
        /*02ac*/ 	.word	0x00000040
        /*02b0*/ 	.short	0x010a
        /*02b2*/ 	.byte	0x24
	.zero		1


	//   ....[24]....
        /*02b4*/ 	.word	0x00001370
        /*02b8*/ 	.word	0x000000ff
        /*02bc*/ 	.word	0x00000040
        /*02c0*/ 	.short	0x010a
        /*02c2*/ 	.byte	0x04
	.zero		1


	//   ....[25]....
        /*02c4*/ 	.word	0x00001990
        /*02c8*/ 	.word	0x000000ff
        /*02cc*/ 	.word	0x00000000
        /*02d0*/ 	.short	0x010a
        /*02d2*/ 	.byte	0x1a
	.zero		1


	//   ....[26]....
        /*02d4*/ 	.word	0x000019a0
        /*02d8*/ 	.word	0x000000ff
        /*02dc*/ 	.word	0x00000090
        /*02e0*/ 	.short	0x010a
        /*02e2*/ 	.byte	0x11
	.zero		1


	//   ....[27]....
        /*02e4*/ 	.word	0x00001bb0
        /*02e8*/ 	.word	0x000000ff
        /*02ec*/ 	.word	0x00000000
        /*02f0*/ 	.short	0x010a
        /*02f2*/ 	.byte	0x10
	.zero		1


	//   ....[28]....
        /*02f4*/ 	.word	0x00001d60
        /*02f8*/ 	.word	0x000000ff
        /*02fc*/ 	.word	0x00000000
        /*0300*/ 	.short	0x010a
        /*0302*/ 	.byte	0x1a
	.zero		1


	//   ....[29]....
        /*0304*/ 	.word	0x00001f10
        /*0308*/ 	.word	0x00000002
        /*030c*/ 	.word	0x00000090
        /*0310*/ 	.short	0x010a
        /*0312*/ 	.byte	0xff
	.zero		1


	//   ....[30]....
        /*0314*/ 	.word	0x00002200
        /*0318*/ 	.word	0x00000004
        /*031c*/ 	.word	0x00000000
        /*0320*/ 	.short	0x010a
        /*0322*/ 	.byte	0xff
	.zero		1


	//   ....[31]....
        /*0324*/ 	.word	0x00002220
        /*0328*/ 	.word	0x00000004
        /*032c*/ 	.word	0x00000000
        /*0330*/ 	.short	0x010a
        /*0332*/ 	.byte	0xff
	.zero		1


	//   ....[32]....
        /*0334*/ 	.word	0x00002400
        /*0338*/ 	.word	0x00000004
        /*033c*/ 	.word	0x00000000
        /*0340*/ 	.short	0x010a
        /*0342*/ 	.byte	0xff
	.zero		1


	//   ....[33]....
        /*0344*/ 	.word	0x00002420
        /*0348*/ 	.word	0x00000004
        /*034c*/ 	.word	0x00000000
        /*0350*/ 	.short	0x010a
        /*0352*/ 	.byte	0xff
	.zero		1


	//   ....[34]....
        /*0354*/ 	.word	0x00002510
        /*0358*/ 	.word	0x00000004
        /*035c*/ 	.word	0x00000000
        /*0360*/ 	.short	0x0101
        /*0362*/ 	.byte	0xff
	.zero		1


	//   ....[35]....
        /*0364*/ 	.word	0x00002b60
        /*0368*/ 	.word	0x00000024
        /*036c*/ 	.word	0x00000080
        /*0370*/ 	.short	0x010a
        /*0372*/ 	.byte	0xff
	.zero		1


	//   ....[36]....
        /*0374*/ 	.word	0x000040c0
        /*0378*/ 	.word	0x00000007
        /*037c*/ 	.word	0x00000000
        /*0380*/ 	.short	0x0101
        /*0382*/ 	.byte	0xff
	.zero		1


	//   ....[37]....
        /*0384*/ 	.word	0x00004200
        /*0388*/ 	.word	0x00000005
        /*038c*/ 	.word	0x00000000
        /*0390*/ 	.short	0x0101
        /*0392*/ 	.byte	0xff
	.zero		1


	//   ....[38]....
        /*0394*/ 	.word	0x00004210
        /*0398*/ 	.word	0x00000000
        /*039c*/ 	.word	0x000000a0
        /*03a0*/ 	.short	0x010a
        /*03a2*/ 	.byte	0xff
	.zero		1


	//   ....[39]....
        /*03a4*/ 	.word	0x000044e0
        /*03a8*/ 	.word	0x00000002
        /*03ac*/ 	.word	0x00000040
        /*03b0*/ 	.short	0x010a
        /*03b2*/ 	.byte	0xff
	.zero		1


	//   ....[40]....
        /*03b4*/ 	.word	0x00004560
        /*03b8*/ 	.word	0x00000002
        /*03bc*/ 	.word	0x00000040
        /*03c0*/ 	.short	0x010a
        /*03c2*/ 	.byte	0xff
	.zero		1


	//   ....[41]....
        /*03c4*/ 	.word	0x000045e0
        /*03c8*/ 	.word	0x00000002
        /*03cc*/ 	.word	0x00000090
        /*03d0*/ 	.short	0x010a
        /*03d2*/ 	.byte	0xff
	.zero		1


	//   ....[42]....
        /*03d4*/ 	.word	0x00004660
        /*03d8*/ 	.word	0x00000002
        /*03dc*/ 	.word	0x00000000
        /*03e0*/ 	.short	0x010a
        /*03e2*/ 	.byte	0xff
	.zero		1


	//   ....[43]....
        /*03e4*/ 	.word	0x000046c0
        /*03e8*/ 	.word	0x00000002
        /*03ec*/ 	.word	0x00000090
        /*03f0*/ 	.short	0x010a
        /*03f2*/ 	.byte	0xff
	.zero		1


	//   ....[44]....
        /*03f4*/ 	.word	0x00004720
        /*03f8*/ 	.word	0x00000004
        /*03fc*/ 	.word	0x00000000
        /*0400*/ 	.short	0x010a
        /*0402*/ 	.byte	0xff
	.zero		1


	//   ....[45]....
        /*0404*/ 	.word	0x00004780
        /*0408*/ 	.word	0x00000004
        /*040c*/ 	.word	0x00000000
        /*0410*/ 	.short	0x010a
        /*0412*/ 	.byte	0xff
	.zero		1


	//   ....[46]....
        /*0414*/ 	.word	0x000047e0
        /*0418*/ 	.word	0x00000024
        /*041c*/ 	.word	0x00000080
        /*0420*/ 	.short	0x010a
        /*0422*/ 	.byte	0xff
	.zero		1


	//   ....[47]....
        /*0424*/ 	.word	0x00004830
        /*0428*/ 	.word	0x00000000
        /*042c*/ 	.word	0x000000a0
        /*0430*/ 	.short	0x010a
        /*0432*/ 	.byte	0xff
	.zero		1


	//----- nvinfo : EIATTR_NUM_MBARRIERS
	.align		4
.L_50:
        /*0434*/ 	.byte	0x03, 0x38
        /*0436*/ 	.short	0x0015


	//----- nvinfo : EIATTR_EXIT_INSTR_OFFSETS
	.align		4
        /*0438*/ 	.byte	0x04, 0x1c
        /*043a*/ 	.short	(.L_52 - .L_51)


	//   ....[0]....
.L_51:
        /*043c*/ 	.word	0x00001f40


	//   ....[1]....
        /*0440*/ 	.word	0x000044a0


	//----- nvinfo : EIATTR_REQNTID
	.align		4
.L_52:
        /*0444*/ 	.byte	0x04, 0x10
        /*0446*/ 	.short	(.L_54 - .L_53)
.L_53:
        /*0448*/ 	.word	0x000000c0
        /*044c*/ 	.word	0x00000001
        /*0450*/ 	.word	0x00000001


	//----- nvinfo : EIATTR_CRS_STACK_SIZE
	.align		4
.L_54:
        /*0454*/ 	.byte	0x04, 0x1e
        /*0456*/ 	.short	(.L_56 - .L_55)
.L_55:
        /*0458*/ 	.word	0x00000000


	//----- nvinfo : EIATTR_CBANK_PARAM_SIZE
	.align		4
.L_56:
        /*045c*/ 	.byte	0x03, 0x19
        /*045e*/ 	.short	0x02ec


	//----- nvinfo : EIATTR_PARAM_CBANK
	.align		4
        /*0460*/ 	.byte	0x04, 0x0a
        /*0462*/ 	.short	(.L_58 - .L_57)
	.align		4
.L_57:
        /*0464*/ 	.word	index@(.nv.constant0.kernel_cutlass_kernel_cudnngemm_amaxdense_blockscaled_gemm_persistent_amaxSm100BlockScaledPersistentDenseGemmKernel_object_at__TiledMMA_ThrLayoutVMNK21111000_PermutationMNK____MMAAtom_Thr_0)
        /*0468*/ 	.short	0x0380
        /*046a*/ 	.short	0x02ec


	//----- nvinfo : EIATTR_SW_WAR
	.align		4
.L_58:
        /*046c*/ 	.byte	0x04, 0x36
        /*046e*/ 	.short	(.L_60 - .L_59)
.L_59:
        /*0470*/ 	.word	0x00000008
.L_60:


//--------------------- .nv.compat                --------------------------
	.section	.nv.compat,"",@"SHT_CUDA_COMPAT_INFO"
	.align	4
        /*0000*/ 	.byte	0x02, 0x02, 0x02, 0x00, 0x02, 0x05, 0x05, 0x00, 0x02, 0x03, 0x01, 0x00, 0x02, 0x06, 0x01, 0x00


//--------------------- .nv.callgraph             --------------------------
	.section	.nv.callgraph,"",@"SHT_CUDA_CALLGRAPH"
	.align	4
	.sectionentsize	8
	.align		4
        /*0000*/ 	.word	0x00000000
	.align		4
        /*0004*/ 	.word	0xffffffff
	.align		4
        /*0008*/ 	.word	0x00000000
	.align		4
        /*000c*/ 	.word	0xfffffffe
	.align		4
        /*0010*/ 	.word	0x00000000
	.align		4
        /*0014*/ 	.word	0xfffffffd
	.align		4
        /*0018*/ 	.word	0x00000000
	.align		4
        /*001c*/ 	.word	0xfffffffc


//--------------------- .text.kernel_cutlass_kernel_cudnngemm_amaxdense_blockscaled_gemm_persistent_amaxSm100BlockScaledPersistentDenseGemmKernel_object_at__TiledMMA_ThrLayoutVMNK21111000_PermutationMNK____MMAAtom_Thr_0 --------------------------
	.section	.text.kernel_cutlass_kernel_cudnngemm_amaxdense_blockscaled_gemm_persistent_amaxSm100BlockScaledPersistentDenseGemmKernel_object_at__TiledMMA_ThrLayoutVMNK21111000_PermutationMNK____MMAAtom_Thr_0,"ax",@progbits
	.align	128
        .global         kernel_cutlass_kernel_cudnngemm_amaxdense_blockscaled_gemm_persistent_amaxSm100BlockScaledPersistentDenseGemmKernel_object_at__TiledMMA_ThrLayoutVMNK21111000_PermutationMNK____MMAAtom_Thr_0
        .type           kernel_cutlass_kernel_cudnngemm_amaxdense_blockscaled_gemm_persistent_amaxSm100BlockScaledPersistentDenseGemmKernel_object_at__TiledMMA_ThrLayoutVMNK21111000_PermutationMNK____MMAAtom_Thr_0,@function
        .size           kernel_cutlass_kernel_cudnngemm_amaxdense_blockscaled_gemm_persistent_amaxSm100BlockScaledPersistentDenseGemmKernel_object_at__TiledMMA_ThrLayoutVMNK21111000_PermutationMNK____MMAAtom_Thr_0,(.L_x_78 - kernel_cutlass_kernel_cudnngemm_amaxdense_blockscaled_gemm_persistent_amaxSm100BlockScaledPersistentDenseGemmKernel_object_at__TiledMMA_ThrLayoutVMNK21111000_PermutationMNK____MMAAtom_Thr_0)
        .other          kernel_cutlass_kernel_cudnngemm_amaxdense_blockscaled_gemm_persistent_amaxSm100BlockScaledPersistentDenseGemmKernel_object_at__TiledMMA_ThrLayoutVMNK21111000_PermutationMNK____MMAAtom_Thr_0,@"STO_CUDA_ENTRY STV_DEFAULT"
kernel_cutlass_kernel_cudnngemm_amaxdense_blockscaled_gemm_persistent_amaxSm100BlockScaledPersistentDenseGemmKernel_object_at__TiledMMA_ThrLayoutVMNK21111000_PermutationMNK____MMAAtom_Thr_0:
.text.kernel_cutlass_kernel_cudnngemm_amaxdense_blockscaled_gemm_persistent_amaxSm100BlockScaledPersistentDenseGemmKernel_object_at__TiledMMA_ThrLayoutVMNK21111000_PermutationMNK____MMAAtom_Thr_0:
[----:B------:R-:W1:Y:S01]  /*0000*/  LDC R1, c[0x0][0x37c] ;  /* 0x0000df00ff017b82 */ /* 0x000e620000000800 */
[----:B------:R-:W2:Y:S07]  /*0010*/  S2R R0, SR_TID.X ;  /* 0x0000000000007919 */ /* 0x000eae0000002100 */
[----:B------:R-:W3:Y:S01]  /*0020*/  S2UR UR12, SR_CgaCtaId ;  /* 0x00000000000c79c3 */ /* 0x000ee20000008800 */
[----:B------:R-:W4:Y:S01]  /*0030*/  LDCU.U8 UR6, c[0x0][0x382] ;  /* 0x00007040ff0677ac */ /* 0x000f220008000000 */
[----:B------:R-:W5:Y:S06]  /*0040*/  LDCU.U8 UR4, c[0x0][0x381] ;  /* 0x00007020ff0477ac */ /* 0x000f6c0008000000 */
[----:B------:R-:W2:Y:S01]  /*0050*/  S2UR UR32, SR_CTAID.X ;  /* 0x00000000002079c3 */ /* 0x000ea20000002500 */
[----:B------:R-:W2:Y:S01]  /*0060*/  LDCU UR5, c[0x0][0x36c] ;  /* 0x00006d80ff0577ac */ /* 0x000ea20008000800 */
[----:B----4-:R-:W-:-:S02]  /*0070*/  ULOP3.LUT UR6, UR6, 0x1, URZ, 0xc0, !UPT ;  /* 0x0000000106067892 */ /* 0x010fc4000f8ec0ff */
[----:B-----5:R-:W-:Y:S02]  /*0080*/  ULOP3.LUT UR4, UR4, 0x1, URZ, 0xc0, !UPT ;  /* 0x0000000104047892 */ /* 0x020fe4000f8ec0ff */
[----:B---3--:R-:W-:Y:S02]  /*0090*/  ULEA.HI UR31, UR12, UR12, URZ, 0x1 ;  /* 0x0000000c0c1f7291 */ /* 0x008fe4000f8f08ff */
[----:B--2---:R-:W-:Y:S02]  /*00a0*/  UISETP.EQ.U32.AND UP4, UPT, UR5, 0x1, UPT ;  /* 0x000000010500788c */ /* 0x004fe4000bf82070 */
[----:B------:R-:W-:Y:S01]  /*00b0*/  UISETP.NE.U32.AND UP6, UPT, UR6, 0x1, UPT ;  /* 0x000000010600788c */ /* 0x000fe2000bfc5070 */
[----:B------:R-:W-:Y:S01]  /*00c0*/  SHF.R.U32.HI R7, RZ, 0x5, R0 ;  /* 0x00000005ff077819 */ /* 0x000fe20000011600 */
[----:B------:R-:W-:Y:S02]  /*00d0*/  ULOP3.LUT UR32, UR32, 0x1, URZ, 0xc0, !UPT ;  /* 0x0000000120207892 */ /* 0x000fe4000f8ec0ff */
[----:B------:R-:W-:Y:S01]  /*00e0*/  ULOP3.LUT UR30, UR31, 0xfffffffe, URZ, 0xc0, !UPT ;  /* 0xfffffffe1f1e7892 */ /* 0x000fe2000f8ec0ff */
[C---:B------:R-:W-:Y:S01]  /*00f0*/  ISETP.NE.AND P1, PT, R7.reuse, 0x5, PT ;  /* 0x000000050700780c */ /* 0x040fe20003f25270 */
[----:B------:R-:W-:Y:S01]  /*0100*/  UISETP.NE.U32.AND UP5, UPT, UR4, 0x1, UPT ;  /* 0x000000010400788c */ /* 0x000fe2000bfa5070 */
[----:B------:R-:W-:-:S11]  /*0110*/  ISETP.NE.AND P0, PT, R7, RZ, PT ;  /* 0x000000ff0700720c */ /* 0x000fd60003f05270 */
[----:B-1----:R-:W-:Y:S05]  /*0120*/  @P1 BRA `(.L_x_0) ;  /* 0x0000000000441947 */ /* 0x002fea0003800000 */
[----:B------:R-:W1:Y:S02]  /*0130*/  LDCU.64 UR4, c[0x0][0x348] ;  /* 0x00006900ff0477ac */ /* 0x000e640008000a00 */
[----:B-1----:R-:W-:Y:S02]  /*0140*/  UIADD3 UR14, UP0, UPT, UR4, 0x40, URZ ;  /* 0x00000040040e7890 */ /* 0x002fe4000ff1e0ff */
[----:B------:R-:W-:Y:S02]  /*0150*/  UIADD3 UR10, UP3, UPT, UR4, 0xc0, URZ ;  /* 0x000000c0040a7890 */ /* 0x000fe4000ff7e0ff */
[----:B------:R-:W-:Y:S02]  /*0160*/  UIADD3 UR8, UP2, UPT, UR4, 0x140, URZ ;  /* 0x0000014004087890 */ /* 0x000fe4000ff5e0ff */
[----:B------:R-:W-:Y:S02]  /*0170*/  UIADD3 UR6, UP1, UPT, UR4, 0x1c0, URZ ;  /* 0x000001c004067890 */ /* 0x000fe4000ff3e0ff */
[----:B------:R-:W-:-:S02]  /*0180*/  UIADD3.X UR15, UPT, UPT, URZ, UR5, URZ, UP0, !UPT ;  /* 0x00000005ff0f7290 */ /* 0x000fc400087fe4ff */
[----:B------:R-:W-:Y:S02]  /*0190*/  UIADD3 UR4, UP0, UPT, UR4, 0x240, URZ ;  /* 0x0000024004047890 */ /* 0x000fe4000ff1e0ff */
[----:B------:R-:W-:Y:S02]  /*01a0*/  UIADD3.X UR11, UPT, UPT, URZ, UR5, URZ, UP3, !UPT ;  /* 0x00000005ff0b7290 */ /* 0x000fe40009ffe4ff */
[----:B------:R-:W-:Y:S02]  /*01b0*/  UIADD3.X UR9, UPT, UPT, URZ, UR5, URZ, UP2, !UPT ;  /* 0x00000005ff097290 */ /* 0x000fe400097fe4ff */
[----:B------:R-:W-:Y:S01]  /*01c0*/  UIADD3.X UR7, UPT, UPT, URZ, UR5, URZ, UP1, !UPT ;  /* 0x00000005ff077290 */ /* 0x000fe20008ffe4ff */
[----:B------:R1:W-:Y:S01]  /*01d0*/  UTMACCTL.PF [UR14] ;  /* 0x000000000e0079b9 */ /* 0x0003e20008040000 */
[----:B------:R-:W-:-:S03]  /*01e0*/  UIADD3.X UR5, UPT, UPT, URZ, UR5, URZ, UP0, !UPT ;  /* 0x00000005ff057290 */ /* 0x000fc600087fe4ff */
[----:B------:R1:W-:Y:S02]  /*01f0*/  UTMACCTL.PF [UR10] ;  /* 0x000000000a0079b9 */ /* 0x0003e40008040000 */
[----:B------:R1:W-:Y:S02]  /*0200*/  UTMACCTL.PF [UR8] ;  /* 0x00000000080079b9 */ /* 0x0003e40008040000 */
[----:B------:R1:W-:Y:S02]  /*0210*/  UTMACCTL.PF [UR6] ;  /* 0x00000000060079b9 */ /* 0x0003e40008040000 */
[----:B------:R1:W-:Y:S02]  /*0220*/  UTMACCTL.PF [UR4] ;  /* 0x00000000040079b9 */ /* 0x0003e40008040000 */
[----:B-1----:R-:W-:Y:S01]  /*0230*/  NOP ;  /* 0x0000000000007918 */ /* 0x002fe20000000000 */
.L_x_0:
[----:B------:R-:W-:Y:S05]  /*0240*/  @P0 BRA `(.L_x_1) ;  /* 0x0000000000600947 */ /* 0x000fea0003800000 */
[----:B------:R-:W-:Y:S01]  /*0250*/  UMOV UR5, 0x400 ;  /* 0x0000040000057882 */ /* 0x000fe20000000000 */
[----:B------:R-:W-:Y:S01]  /*0260*/  UMOV UR4, 0x1 ;  /* 0x0000000100047882 */ /* 0x000fe20000000000 */
[----:B------:R-:W-:Y:S02]  /*0270*/  ULEA UR5, UR12, UR5, 0x18 ;  /* 0x000000050c057291 */ /* 0x000fe4000f8ec0ff */
[----:B------:R-:W-:-:S04]  /*0280*/  UIADD3 UR6, UPT, UPT, -UR4, 0x100000, URZ ;  /* 0x0010000004067890 */ /* 0x000fc8000fffe1ff */
[----:B------:R-:W-:Y:S02]  /*0290*/  USHF.L.U32 UR7, UR6, 0xb, URZ ;  /* 0x0000000b06077899 */ /* 0x000fe400080006ff */
[----:B------:R-:W-:Y:S01]  /*02a0*/  USHF.L.U32 UR6, UR6, 0x1, URZ ;  /* 0x0000000106067899 */ /* 0x000fe200080006ff */
[----:B------:R-:W1:Y:S11]  /*02b0*/  FENCE.VIEW.ASYNC.S ;  /* 0x00000000000073c6 */ /* 0x000e760000000000 */
[----:B-1----:R1:W2:Y:S01]  /*02c0*/  SYNCS.EXCH.64 URZ, [UR5], UR6 ;  /* 0x0000000605ff75b2 */ /* 0x0022a20008000100 */
[----:B------:R1:W3:Y:S01]  /*02d0*/  SYNCS.EXCH.64 URZ, [UR5+0x8], UR6 ;  /* 0x0000080605ff75b2 */ /* 0x0002e20008000100 */
[----:B------:R1:W4:Y:S01]  /*02e0*/  SYNCS.EXCH.64 URZ, [UR5+0x10], UR6 ;  /* 0x0000100605ff75b2 */ /* 0x0003220008000100 */
[----:B------:R1:W5:Y:S01]  /*02f0*/  SYNCS.EXCH.64 URZ, [UR5+0x18], UR6 ;  /* 0x0000180605ff75b2 */ /* 0x0003620008000100 */
[----:B------:R1:W1:Y:S01]  /*0300*/  SYNCS.EXCH.64 URZ, [UR5+0x20], UR6 ;  /* 0x0000200605ff75b2 */ /* 0x0002620008000100 */
        /* <DEDUP_REMOVED lines=11> */
[----:B------:R-:W-:Y:S01]  /*03c0*/  NOP ;  /* 0x0000000000007918 */ /* 0x000fe20000000000 */
.L_x_1:
[----:B------:R-:W-:Y:S01]  /*03d0*/  NOP ;  /* 0x0000000000007918 */ /* 0x000fe20000000000 */
[----:B------:R-:W-:Y:S05]  /*03e0*/  BRA.U !UP4, `(.L_x_2) ;  /* 0x000000010c087547 */ /* 0x000fea000b800000 */
[----:B-12345:R-:W-:Y:S01]  /*03f0*/  UCGABAR_ARV ;  /* 0x00000000000079c7 */ /* 0x03efe20008000000 */
[----:B------:R-:W-:Y:S05]  /*0400*/  BRA `(.L_x_3) ;  /* 0x0000000000047947 */ /* 0x000fea0003800000 */
.L_x_2:
[----:B-12345:R-:W-:Y:S01]  /*0410*/  NOP ;  /* 0x0000000000007918 */ /* 0x03efe20000000000 */
.L_x_3:
[----:B------:R-:W-:Y:S05]  /*0420*/  BRA.U !UP4, `(.L_x_4) ;  /* 0x000000010c0c7547 */ /* 0x000fea000b800000 */
[----:B------:R-:W-:Y:S01]  /*0430*/  UCGABAR_WAIT ;  /* 0x0000000000007dc7 */ /* 0x000fe20008000000 */
[----:B------:R-:W-:Y:S01]  /*0440*/  CCTL.IVALL ;  /* 0x00000000ff00798f */ /* 0x000fe20002000000 */
[----:B------:R-:W-:Y:S05]  /*0450*/  BRA `(.L_x_5) ;  /* 0x0000000000047947 */ /* 0x000fea0003800000 */
.L_x_4:
[----:B------:R-:W-:Y:S06]  /*0460*/  BAR.SYNC.DEFER_BLOCKING 0x0 ;  /* 0x0000000000007b1d */ /* 0x000fec0000010000 */
.L_x_5:
[----:B------:R-:W-:Y:S05]  /*0470*/  @P0 BRA `(.L_x_6) ;  /* 0x0000000000400947 */ /* 0x000fea0003800000 */
[----:B------:R-:W-:Y:S01]  /*0480*/  UMOV UR6, 0x400 ;  /* 0x0000040000067882 */ /* 0x000fe20000000000 */
[----:B------:R-:W-:Y:S01]  /*0490*/  UMOV UR5, 0x1 ;  /* 0x0000000100057882 */ /* 0x000fe20000000000 */
[----:B------:R-:W-:Y:S01]  /*04a0*/  UMOV UR4, 0x8 ;  /* 0x0000000800047882 */ /* 0x000fe20000000000 */
[----:B------:R-:W-:Y:S02]  /*04b0*/  ULEA UR6, UR12, UR6, 0x18 ;  /* 0x000000060c067291 */ /* 0x000fe4000f8ec0ff */
[----:B------:R-:W-:-:S04]  /*04c0*/  UIADD3 UR8, UPT, UPT, -UR5, 0x100000, URZ ;  /* 0x0010000005087890 */ /* 0x000fc8000fffe1ff */
[----:B------:R-:W-:Y:S02]  /*04d0*/  USHF.L.U32 UR9, UR8, 0xb, URZ ;  /* 0x0000000b08097899 */ /* 0x000fe400080006ff */
[----:B------:R-:W-:Y:S02]  /*04e0*/  USHF.L.U32 UR8, UR8, 0x1, URZ ;  /* 0x0000000108087899 */ /* 0x000fe400080006ff */
[----:B------:R-:W-:-:S04]  /*04f0*/  UIADD3 UR4, UPT, UPT, -UR4, 0x100000, URZ ;  /* 0x0010000004047890 */ /* 0x000fc8000fffe1ff */
[----:B------:R-:W-:Y:S02]  /*0500*/  USHF.L.U32 UR5, UR4, 0xb, URZ ;  /* 0x0000000b04057899 */ /* 0x000fe400080006ff */
[----:B------:R-:W-:Y:S01]  /*0510*/  USHF.L.U32 UR4, UR4, 0x1, URZ ;  /* 0x0000000104047899 */ /* 0x000fe200080006ff */
[----:B------:R-:W1:Y:S03]  /*0520*/  FENCE.VIEW.ASYNC.S ;  /* 0x00000000000073c6 */ /* 0x000e660000000000 */
[----:B-1----:R1:W2:Y:S01]  /*0530*/  SYNCS.EXCH.64 URZ, [UR6+0x80], UR8 ;  /* 0x0000800806ff75b2 */ /* 0x0022a20008000100 */
[----:B------:R1:W3:Y:S07]  /*0540*/  SYNCS.EXCH.64 URZ, [UR6+0x88], UR8 ;  /* 0x0000880806ff75b2 */ /* 0x0002ee0008000100 */
[----:B------:R1:W4:Y:S01]  /*0550*/  SYNCS.EXCH.64 URZ, [UR6+0x90], UR4 ;  /* 0x0000900406ff75b2 */ /* 0x0003220008000100 */
[----:B------:R1:W5:Y:S01]  /*0560*/  SYNCS.EXCH.64 URZ, [UR6+0x98], UR4 ;  /* 0x0000980406ff75b2 */ /* 0x0003620008000100 */
[----:B------:R-:W-:Y:S01]  /*0570*/  NOP ;  /* 0x0000000000007918 */ /* 0x000fe20000000000 */
.L_x_6:
[----:B------:R-:W-:Y:S01]  /*0580*/  NOP ;  /* 0x0000000000007918 */ /* 0x000fe20000000000 */
[----:B------:R-:W-:Y:S05]  /*0590*/  BRA.U !UP4, `(.L_x_7) ;  /* 0x000000010c087547 */ /* 0x000fea000b800000 */
[----:B--2345:R-:W-:Y:S01]  /*05a0*/  UCGABAR_ARV ;  /* 0x00000000000079c7 */ /* 0x03cfe20008000000 */
[----:B------:R-:W-:Y:S05]  /*05b0*/  BRA `(.L_x_8) ;  /* 0x0000000000047947 */ /* 0x000fea0003800000 */
.L_x_7:
[----:B--2345:R-:W-:Y:S01]  /*05c0*/  NOP ;  /* 0x0000000000007918 */ /* 0x03cfe20000000000 */
.L_x_8:
[----:B------:R-:W-:Y:S05]  /*05d0*/  BRA.U !UP4, `(.L_x_9) ;  /* 0x000000010c0c7547 */ /* 0x000fea000b800000 */
[----:B------:R-:W-:Y:S01]  /*05e0*/  UCGABAR_WAIT ;  /* 0x0000000000007dc7 */ /* 0x000fe20008000000 */
[----:B------:R-:W-:Y:S01]  /*05f0*/  CCTL.IVALL ;  /* 0x00000000ff00798f */ /* 0x000fe20002000000 */
[----:B------:R-:W-:Y:S05]  /*0600*/  BRA `(.L_x_10) ;  /* 0x0000000000047947 */ /* 0x000fea0003800000 */
.L_x_9:
[----:B------:R-:W-:Y:S06]  /*0610*/  BAR.SYNC.DEFER_BLOCKING 0x0 ;  /* 0x0000000000007b1d */ /* 0x000fec0000010000 */
.L_x_10:
[----:B------:R-:W-:Y:S05]  /*0620*/  @P1 BRA `(.L_x_11) ;  /* 0x0000000000281947 */ /* 0x000fea0003800000 */
[----:B-1----:R-:W-:Y:S01]  /*0630*/  UMOV UR5, 0x400 ;  /* 0x0000040000057882 */ /* 0x002fe20000000000 */
[----:B------:R-:W-:Y:S01]  /*0640*/  UMOV UR4, 0x20 ;  /* 0x0000002000047882 */ /* 0x000fe20000000000 */
[----:B------:R-:W-:Y:S02]  /*0650*/  ULEA UR5, UR12, UR5, 0x18 ;  /* 0x000000050c057291 */ /* 0x000fe4000f8ec0ff */
[----:B------:R-:W-:-:S04]  /*0660*/  UIADD3 UR6, UPT, UPT, -UR4, 0x100000, URZ ;  /* 0x0010000004067890 */ /* 0x000fc8000fffe1ff */
[----:B------:R-:W-:Y:S02]  /*0670*/  USHF.L.U32 UR7, UR6, 0xb, URZ ;  /* 0x0000000b06077899 */ /* 0x000fe400080006ff */
[----:B------:R-:W-:Y:S01]  /*0680*/  USHF.L.U32 UR6, UR6, 0x1, URZ ;  /* 0x0000000106067899 */ /* 0x000fe200080006ff */
[----:B------:R-:W-:Y:S01]  /*0690*/  ELECT P0, URZ, PT ;  /* 0x0000000000ff782f */ /* 0x000fe20003800000 */
[----:B------:R-:W1:Y:S10]  /*06a0*/  FENCE.VIEW.ASYNC.S ;  /* 0x00000000000073c6 */ /* 0x000e740000000000 */
[----:B-1----:R2:W3:Y:S02]  /*06b0*/  SYNCS.EXCH.64 URZ, [UR5+0xa0], UR6 ;  /* 0x0000a00605ff75b2 */ /* 0x0024e40008000100 */
[----:B--2---:R-:W-:Y:S01]  /*06c0*/  NOP ;  /* 0x0000000000007918 */ /* 0x004fe20000000000 */
.L_x_11:
[----:B------:R-:W-:Y:S01]  /*06d0*/  NOP ;  /* 0x0000000000007918 */ /* 0x000fe20000000000 */
[----:B------:R-:W-:Y:S05]  /*06e0*/  BRA.U !UP4, `(.L_x_12) ;  /* 0x000000010c087547 */ /* 0x000fea000b800000 */
[----:B---3--:R-:W-:Y:S01]  /*06f0*/  UCGABAR_ARV ;  /* 0x00000000000079c7 */ /* 0x008fe20008000000 */
[----:B------:R-:W-:Y:S05]  /*0700*/  BRA `(.L_x_13) ;  /* 0x0000000000047947 */ /* 0x000fea0003800000 */
.L_x_12:
[----:B---3--:R-:W-:Y:S01]  /*0710*/  NOP ;  /* 0x0000000000007918 */ /* 0x008fe20000000000 */
.L_x_13:
[----:B------:R-:W-:Y:S01]  /*0720*/  USHF.L.U32 UR29, UR32, 0x7, URZ ;  /* 0x00000007201d7899 */ /* 0x000fe200080006ff */
[----:B------:R-:W-:Y:S05]  /*0730*/  BRA.U !UP4, `(.L_x_14) ;  /* 0x000000010c0c7547 */ /* 0x000fea000b800000 */
[----:B------:R-:W-:Y:S01]  /*0740*/  UCGABAR_WAIT ;  /* 0x0000000000007dc7 */ /* 0x000fe20008000000 */
[----:B------:R-:W-:Y:S01]  /*0750*/  CCTL.IVALL ;  /* 0x00000000ff00798f */ /* 0x000fe20002000000 */
[----:B------:R-:W-:Y:S05]  /*0760*/  BRA `(.L_x_15) ;  /* 0x0000000000047947 */ /* 0x000fea0003800000 */
.L_x_14:
[----:B------:R-:W-:Y:S06]  /*0770*/  BAR.SYNC.DEFER_BLOCKING 0x0 ;  /* 0x0000000000007b1d */ /* 0x000fec0000010000 */
.L_x_15:
[----:B------:R-:W2:Y:S01]  /*0780*/  LDCU.U8 UR23, c[0x0][0x650] ;  /* 0x0000ca00ff1777ac */ /* 0x000ea20008000000 */
[----:B------:R-:W3:Y:S01]  /*0790*/  LDCU.U8 UR22, c[0x0][0x651] ;  /* 0x0000ca20ff1677ac */ /* 0x000ee20008000000 */
[----:B------:R-:W4:Y:S01]  /*07a0*/  LDCU.U8 UR21, c[0x0][0x65c] ;  /* 0x0000cb80ff1577ac */ /* 0x000f220008000000 */
[----:B------:R-:W5:Y:S01]  /*07b0*/  LDCU.U8 UR15, c[0x0][0x65d] ;  /* 0x0000cba0ff0f77ac */ /* 0x000f620008000000 */
[----:B------:R-:W1:Y:S01]  /*07c0*/  LDCU.U8 UR14, c[0x0][0x668] ;  /* 0x0000cd00ff0e77ac */ /* 0x000e620008000000 */
[----:B------:R-:W1:Y:S01]  /*07d0*/  LDCU.U8 UR13, c[0x0][0x669] ;  /* 0x0000cd20ff0d77ac */ /* 0x000e620008000000 */
[----:B------:R-:W-:Y:S01]  /*07e0*/  UIADD3 UR28, UPT, UPT, -UR30, UR12, URZ ;  /* 0x0000000c1e1c7290 */ /* 0x000fe2000fffe1ff */
[----:B------:R-:W-:Y:S05]  /*07f0*/  @P1 BRA `(.L_x_16) ;  /* 0x0000000800f41947 */ /* 0x000fea0003800000 */
[----:B------:R-:W5:Y:S01]  /*0800*/  S2UR UR41, SR_CTAID.Z ;  /* 0x00000000002979c3 */ /* 0x000f620000002700 */
[----:B------:R-:W-:Y:S01]  /*0810*/  UMOV UR40, 0x1 ;  /* 0x0000000100287882 */ /* 0x000fe20000000000 */
[----:B------:R-:W-:Y:S01]  /*0820*/  UMOV UR39, URZ ;  /* 0x000000ff00277c82 */ /* 0x000fe20008000000 */
[----:B-----5:R-:W-:-:S09]  /*0830*/  UISETP.GT.U32.AND UP0, UPT, UR41, 0x1ff, UPT ;  /* 0x000001ff2900788c */ /* 0x020fd2000bf04070 */
[----:B------:R-:W-:Y:S05]  /*0840*/  BRA.U UP0, `(.L_x_17) ;  /* 0x00000009003c7547 */ /* 0x000fea000b800000 */
[----:B-1----:R-:W1:Y:S01]  /*0850*/  LDCU.64 UR4, c[0x0][0x648] ;  /* 0x0000c900ff0477ac */ /* 0x002e620008000a00 */
[----:B------:R-:W5:Y:S01]  /*0860*/  S2UR UR34, SR_CgaCtaId ;  /* 0x00000000002279c3 */ /* 0x000f620000008800 */
[----:B------:R-:W4:Y:S01]  /*0870*/  LDCU UR8, c[0x0][0x658] ;  /* 0x0000cb00ff0877ac */ /* 0x000f220008000800 */
[----:B------:R-:W-:Y:S01]  /*0880*/  UMOV UR16, 0x400 ;  /* 0x0000040000107882 */ /* 0x000fe20000000000 */
[----:B------:R-:W3:Y:S01]  /*0890*/  LDCU.64 UR50, c[0x0][0x348] ;  /* 0x00006900ff3277ac */ /* 0x000ee20008000a00 */
[----:B------:R-:W-:Y:S01]  /*08a0*/  UMOV UR39, URZ ;  /* 0x000000ff00277c82 */ /* 0x000fe20008000000 */
[----:B------:R-:W-:Y:S01]  /*08b0*/  UMOV UR40, 0x1 ;  /* 0x0000000100287882 */ /* 0x000fe20000000000 */
[----:B-1----:R-:W-:-:S04]  /*08c0*/  UIMAD.WIDE.U32 UR6, UR41, UR5, URZ ;  /* 0x00000005290672a5 */ /* 0x002fc8000f8e00ff */
[----:B------:R-:W-:Y:S02]  /*08d0*/  UIADD3 UR5, UPT, UPT, -UR7, UR41, URZ ;  /* 0x0000002907057290 */ /* 0x000fe4000fffe1ff */
[----:B-----5:R-:W-:Y:S02]  /*08e0*/  ULEA UR34, UR34, UR16, 0x18 ;  /* 0x0000001022227291 */ /* 0x020fe4000f8ec0ff */
[----:B--2---:R-:W-:-:S04]  /*08f0*/  USHF.R.U32.HI UR5, URZ, UR23, UR5 ;  /* 0x00000017ff057299 */ /* 0x004fc80008011605 */
[----:B------:R-:W-:-:S04]  /*0900*/  UIADD3 UR5, UPT, UPT, UR7, UR5, URZ ;  /* 0x0000000507057290 */ /* 0x000fc8000fffe0ff */
[----:B---3--:R-:W-:-:S04]  /*0910*/  USHF.R.U32.HI UR6, URZ, UR22, UR5 ;  /* 0x00000016ff067299 */ /* 0x008fc80008011605 */
[----:B------:R-:W-:-:S04]  /*0920*/  UIADD3 UR6, UPT, UPT, -UR6, URZ, URZ ;  /* 0x000000ff06067290 */ /* 0x000fc8000fffe1ff */
[----:B------:R-:W-:Y:S01]  /*0930*/  UIMAD UR6, UR6, UR4, UR41 ;  /* 0x00000004060672a4 */ /* 0x000fe2000f8e0229 */
[----:B------:R-:W1:Y:S03]  /*0940*/  LDCU.64 UR4, c[0x0][0x660] ;  /* 0x0000cc00ff0477ac */ /* 0x000e660008000a00 */
[----:B----4-:R-:W-:-:S07]  /*0950*/  UIMAD.WIDE.U32 UR8, UR6, UR8, URZ ;  /* 0x00000008060872a5 */ /* 0x010fce000f8e00ff */
[----:B------:R-:W-:Y:S02]  /*0960*/  UMOV UR7, UR9 ;  /* 0x0000000900077c82 */ /* 0x000fe40008000000 */
[----:B------:R-:W-:Y:S02]  /*0970*/  UIADD3 UR12, UPT, UPT, UR6, -UR7, URZ ;  /* 0x80000007060c7290 */ /* 0x000fe4000fffe0ff */
[----:B------:R-:W2:Y:S02]  /*0980*/  LDCU UR9, c[0x0][0x374] ;  /* 0x00006e80ff0977ac */ /* 0x000ea40008000800 */
[----:B------:R-:W-:Y:S01]  /*0990*/  USHF.R.U32.HI UR12, URZ, UR21, UR12 ;  /* 0x00000015ff0c7299 */ /* 0x000fe2000801160c */
[----:B------:R-:W2:Y:S03]  /*09a0*/  LDCU UR8, c[0x0][0x370] ;  /* 0x00006e00ff0877ac */ /* 0x000ea60008000800 */
[----:B------:R-:W-:Y:S01]  /*09b0*/  UIADD3 UR12, UPT, UPT, UR7, UR12, URZ ;  /* 0x0000000c070c7290 */ /* 0x000fe2000fffe0ff */
[----:B------:R-:W3:Y:S03]  /*09c0*/  LDCU UR7, c[0x0][0x378] ;  /* 0x00006f00ff0777ac */ /* 0x000ee60008000800 */
[----:B------:R-:W-:-:S04]  /*09d0*/  USHF.R.U32.HI UR12, URZ, UR15, UR12 ;  /* 0x0000000fff0c7299 */ /* 0x000fc8000801160c */
[----:B-1----:R-:W-:Y:S01]  /*09e0*/  UIMAD.WIDE.U32 UR10, UR12, UR5, URZ ;  /* 0x000000050c0a72a5 */ /* 0x002fe2000f8e00ff */
[----:B------:R-:W1:Y:S03]  /*09f0*/  LDCU UR5, c[0x0][0x654] ;  /* 0x0000ca80ff0577ac */ /* 0x000e660008000800 */
[----:B------:R-:W-:Y:S02]  /*0a00*/  UIADD3 UR10, UPT, UPT, UR12, -UR11, URZ ;  /* 0x8000000b0c0a7290 */ /* 0x000fe4000fffe0ff */
[----:B--2---:R-:W-:Y:S02]  /*0a10*/  UIMAD UR8, UR9, UR8, URZ ;  /* 0x00000008090872a4 */ /* 0x004fe4000f8e02ff */
[----:B------:R-:W-:Y:S02]  /*0a20*/  USHF.R.U32.HI UR10, URZ, UR14, UR10 ;  /* 0x0000000eff0a7299 */ /* 0x000fe4000801160a */
[----:B---3--:R-:W-:-:S02]  /*0a30*/  UIMAD UR8, UR8, UR7, URZ ;  /* 0x00000007080872a4 */ /* 0x008fc4000f8e02ff */
[----:B------:R-:W-:Y:S02]  /*0a40*/  UIADD3 UR10, UPT, UPT, UR11, UR10, URZ ;  /* 0x0000000a0b0a7290 */ /* 0x000fe4000fffe0ff */
[----:B------:R-:W-:Y:S02]  /*0a50*/  ULEA.HI UR38, UR8, UR8, URZ, 0x1 ;  /* 0x0000000808267291 */ /* 0x000fe4000f8f08ff */
[----:B------:R-:W-:Y:S02]  /*0a60*/  USHF.R.U32.HI UR7, URZ, UR13, UR10 ;  /* 0x0000000dff077299 */ /* 0x000fe4000801160a */
[----:B------:R-:W-:Y:S02]  /*0a70*/  UIADD3 UR8, UPT, UPT, -UR12, URZ, URZ ;  /* 0x000000ff0c087290 */ /* 0x000fe4000fffe1ff */
[----:B------:R-:W-:Y:S02]  /*0a80*/  UIADD3 UR7, UPT, UPT, -UR7, URZ, URZ ;  /* 0x000000ff07077290 */ /* 0x000fe4000fffe1ff */
[----:B------:R-:W-:-:S02]  /*0a90*/  USHF.R.S32.HI UR38, URZ, 0x1, UR38 ;  /* 0x00000001ff267899 */ /* 0x000fc40008011426 */
[----:B-1----:R-:W-:Y:S02]  /*0aa0*/  UIMAD UR5, UR8, UR5, UR6 ;  /* 0x00000005080572a4 */ /* 0x002fe4000f8e0206 */
[----:B------:R-:W-:-:S12]  /*0ab0*/  UIMAD UR12, UR7, UR4, UR12 ;  /* 0x00000004070c72a4 */ /* 0x000fd8000f8e020c */
.L_x_22:
[----:B------:R-:W-:Y:S02]  /*0ac0*/  USHF.L.U32 UR4, UR40, 0x1f, URZ ;  /* 0x0000001f28047899 */ /* 0x000fe400080006ff */
[----:B------:R-:W-:Y:S02]  /*0ad0*/  ULEA UR6, UR39, UR34, 0x3 ;  /* 0x0000002227067291 */ /* 0x000fe4000f8e18ff */
[----:B------:R-:W-:Y:S02]  /*0ae0*/  UIADD3 UR46, UP2, UPT, UR50, 0xc0, URZ ;  /* 0x000000c0322e7890 */ /* 0x000fe4000ff5e0ff */
[----:B------:R-:W-:Y:S01]  /*0af0*/  MOV R2, UR4 ;  /* 0x0000000400027c02 */ /* 0x000fe20008000f00 */
[----:B------:R-:W-:Y:S02]  /*0b00*/  UIADD3 UR4, UPT, UPT, UR5, UR5, URZ ;  /* 0x0000000505047290 */ /* 0x000fe4000fffe0ff */
[----:B------:R-:W-:Y:S02]  /*0b10*/  ULEA UR7, UR12, UR32, 0x1 ;  /* 0x000000200c077291 */ /* 0x000fe4000f8e08ff */
[----:B------:R-:W-:Y:S01]  /*0b20*/  ULOP3.LUT UR5, UR4, UR32, URZ, 0xfc, !UPT ;  /* 0x0000002004057292 */ /* 0x000fe2000f8efcff */
[----:B-1----:R1:W2:Y:S01]  /*0b30*/  SYNCS.PHASECHK.TRANS64.TRYWAIT P1, [UR6+0x40], R2 ;  /* 0x00004002ff0075a7 */ /* 0x0022a20008021106 */
[----:B------:R-:W-:-:S02]  /*0b40*/  UIADD3 UR48, UP3, UPT, UR50, 0x40, URZ ;  /* 0x0000004032307890 */ /* 0x000fc4000ff7e0ff */
[----:B------:R-:W-:Y:S02]  /*0b50*/  ULEA.HI UR4, UR4, UR5, URZ, 0x1 ;  /* 0x0000000504047291 */ /* 0x000fe4000f8f08ff */
[----:B------:R-:W-:Y:S02]  /*0b60*/  UIADD3 UR44, UP1, UPT, UR50, 0x140, URZ ;  /* 0x00000140322c7890 */ /* 0x000fe4000ff3e0ff */
[----:B------:R-:W-:Y:S02]  /*0b70*/  ULOP3.LUT UR6, UR4, 0xfffffffe, URZ, 0xc0, !UPT ;  /* 0xfffffffe04067892 */ /* 0x000fe4000f8ec0ff */
[----:B------:R-:W-:Y:S02]  /*0b80*/  USHF.R.S32.HI UR4, URZ, 0x1, UR4 ;  /* 0x00000001ff047899 */ /* 0x000fe40008011404 */
[----:B------:R-:W-:Y:S02]  /*0b90*/  UISETP.NE.AND UP4, UPT, UR5, UR6, UPT ;  /* 0x000000060500728c */ /* 0x000fe4000bf85270 */
[----:B------:R-:W-:-:S02]  /*0ba0*/  UIADD3 UR27, UPT, UPT, UR4, -0x1, URZ ;  /* 0xffffffff041b7890 */ /* 0x000fc4000fffe0ff */
[----:B------:R-:W-:Y:S02]  /*0bb0*/  UISETP.LT.AND UP4, UPT, UR5, URZ, UP4 ;  /* 0x000000ff0500728c */ /* 0x000fe4000a781270 */
[----:B------:R-:W-:Y:S02]  /*0bc0*/  UIADD3 UR42, UP0, UPT, UR50, 0x1c0, URZ ;  /* 0x000001c0322a7890 */ /* 0x000fe4000ff1e0ff */
[----:B------:R-:W-:Y:S02]  /*0bd0*/  UIADD3.X UR47, UPT, UPT, URZ, UR51, URZ, UP2, !UPT ;  /* 0x00000033ff2f7290 */ /* 0x000fe400097fe4ff */
[----:B------:R-:W-:Y:S02]  /*0be0*/  UIADD3.X UR49, UPT, UPT, URZ, UR51, URZ, UP3, !UPT ;  /* 0x00000033ff317290 */ /* 0x000fe40009ffe4ff */
[----:B------:R-:W-:Y:S02]  /*0bf0*/  UIADD3.X UR45, UPT, UPT, URZ, UR51, URZ, UP1, !UPT ;  /* 0x00000033ff2d7290 */ /* 0x000fe40008ffe4ff */
[----:B------:R-:W-:-:S02]  /*0c00*/  UIADD3.X UR43, UPT, UPT, URZ, UR51, URZ, UP0, !UPT ;  /* 0x00000033ff2b7290 */ /* 0x000fc400087fe4ff */
[----:B------:R-:W-:Y:S02]  /*0c10*/  @!UP4 UIADD3 UR27, UPT, UPT, UR4, URZ, URZ ;  /* 0x000000ff041bc290 */ /* 0x000fe4000fffe0ff */
[----:B------:R-:W-:Y:S02]  /*0c20*/  USHF.L.U32 UR7, UR7, 0x6, URZ ;  /* 0x0000000607077899 */ /* 0x000fe400080006ff */
[----:B------:R-:W-:Y:S02]  /*0c30*/  UIADD3 UR20, UPT, UPT, UR27, UR27, URZ ;  /* 0x0000001b1b147290 */ /* 0x000fe4000fffe0ff */
[----:B------:R-:W-:Y:S02]  /*0c40*/  ULEA UR27, UR27, UR29, 0x8 ;  /* 0x0000001d1b1b7291 */ /* 0x000fe4000f8e40ff */
[----:B------:R-:W-:Y:S02]  /*0c50*/  ULOP3.LUT UR20, UR20, UR32, URZ, 0xfc, !UPT ;  /* 0x0000002014147292 */ /* 0x000fe4000f8efcff */
[----:B------:R-:W-:Y:S01]  /*0c60*/  UISETP.NE.AND UP2, UPT, UR32, URZ, UPT ;  /* 0x000000ff2000728c */ /* 0x000fe2000bf45270 */
[----:B------:R-:W-:Y:S01]  /*0c70*/  UMOV UR37, URZ ;  /* 0x000000ff00257c82 */ /* 0x000fe20008000000 */
[----:B------:R-:W-:Y:S01]  /*0c80*/  UMOV UR18, URZ ;  /* 0x000000ff00127c82 */ /* 0x000fe20008000000 */
[----:B-1----:R-:W-:-:S02]  /*0c90*/  UMOV UR10, URZ ;  /* 0x000000ff000a7c82 */ /* 0x002fc40008000000 */
.L_x_21:
[----:B---3--:R-:W-:Y:S01]  /*0ca0*/  ULEA UR25, UR39, UR34, 0x3 ;  /* 0x0000002227197291 */ /* 0x008fe2000f8e18ff */
[----:B-12---:R-:W-:Y:S11]  /*0cb0*/  @P1 BRA `(.L_x_18) ;  /* 0x0000000000101947 */ /* 0x006ff60003800000 */
[----:B------:R-:W-:-:S06]  /*0cc0*/  USHF.L.U32 UR4, UR40, 0x1f, URZ ;  /* 0x0000001f28047899 */ /* 0x000fcc00080006ff */
[----:B------:R-:W-:-:S04]  /*0cd0*/  MOV R2, UR4 ;  /* 0x0000000400027c02 */ /* 0x000fc80008000f00 */
[----:B------:R-:W1:Y:S02]  /*0ce0*/  SYNCS.PHASECHK.TRANS64.TRYWAIT P0, [UR25+0x40], R2 ;  /* 0x00004002ff0075a7 */ /* 0x000e640008001119 */
[----:B-1----:R-:W-:Y:S05]  /*0cf0*/  @!P0 BRA `(.L_x_19) ;  /* 0x0000003400ec8947 */ /* 0x002fea0003800000 */
.L_x_18:
[----:B------:R-:W-:Y:S05]  /*0d00*/  BRA.U UP2, `(.L_x_20) ;  /* 0x00000001020c7547 */ /* 0x000fea000b800000 */
[----:B------:R-:W-:-:S13]  /*0d10*/  ELECT P0, URZ, PT ;  /* 0x0000000000ff782f */ /* 0x000fda0003800000 */
[----:B-1----:R-:W-:-:S04]  /*0d20*/  @P0 MOV R2, 0xd000 ;  /* 0x0000d00000020802 */ /* 0x002fc80000000f00 */
[----:B------:R2:W-:Y:S03]  /*0d30*/  @P0 SYNCS.ARRIVE.TRANS64 RZ, [UR25], R2 ;  /* 0x00000002ffff09a7 */ /* 0x0005e60008000019 */
.L_x_20:
[----:B------:R-:W-:Y:S01]  /*0d40*/  ULEA UR24, UR39, UR34, 0xe ;  /* 0x0000002227187291 */ /* 0x000fe2000f8e70ff */
[----:B------:R-:W-:Y:S01]  /*0d50*/  PLOP3.LUT P1, PT, PT, PT, PT, 0x80, 0x8 ;  /* 0x000000000008781c */ /* 0x000fe20003f2f070 */
[----:B------:R-:W-:Y:S02]  /*0d60*/  ULEA UR4, UR39, UR34, 0xd ;  /* 0x0000002227047291 */ /* 0x000fe4000f8e68ff */
[----:B------:R-:W-:Y:S02]  /*0d70*/  USHF.L.U32 UR16, UR39, 0xa, URZ ;  /* 0x0000000a27107899 */ /* 0x000fe400080006ff */
[----:B------:R-:W-:Y:S02]  /*0d80*/  UIADD3 UR39, UPT, UPT, UR39, 0x1, URZ ;  /* 0x0000000127277890 */ /* 0x000fe4000fffe0ff */
[----:B------:R-:W-:Y:S02]  /*0d90*/  UISETP.GT.U32.AND UP0, UPT, UR37, 0x1e, UPT ;  /* 0x0000001e2500788c */ /* 0x000fe4000bf04070 */
[----:B------:R-:W-:-:S02]  /*0da0*/  UISETP.NE.AND UP1, UPT, UR39, 0x8, UPT ;  /* 0x000000082700788c */ /* 0x000fc4000bf25270 */
[----:B------:R-:W-:Y:S02]  /*0db0*/  UIADD3 UR19, UPT, UPT, UR37, UR37, URZ ;  /* 0x0000002525137290 */ /* 0x000fe4000fffe0ff */
[----:B------:R-:W-:Y:S01]  /*0dc0*/  USEL UR6, URZ, 0x1, UP1 ;  /* 0x00000001ff067887 */ /* 0x000fe20008800000 */
[----:B------:R-:W-:Y:S01]  /*0dd0*/  PLOP3.LUT P0, PT, PT, PT, UP0, 0x80, 0x8 ;  /* 0x000000000008781c */ /* 0x000fe20003f0f008 */
[----:B------:R-:W-:Y:S02]  /*0de0*/  ULEA UR8, UR28, UR16, 0x9 ;  /* 0x000000101c087291 */ /* 0x000fe4000f8e48ff */
[----:B------:R-:W-:Y:S02]  /*0df0*/  ULOP3.LUT UR40, UR40, UR6, URZ, 0x3c, !UPT ;  /* 0x0000000628287292 */ /* 0x000fe4000f8e3cff */
[----:B------:R-:W-:Y:S02]  /*0e00*/  USHF.L.U32 UR26, UR37, 0x7, URZ ;  /* 0x00000007251a7899 */ /* 0x000fe400080006ff */
[----:B------:R-:W-:-:S02]  /*0e10*/  ULOP3.LUT UR25, UR25, 0xfefffff8, URZ, 0xc0, !UPT ;  /* 0xfefffff819197892 */ /* 0x000fc4000f8ec0ff */
[----:B------:R-:W-:Y:S02]  /*0e20*/  UIADD3 UR24, UPT, UPT, UR24, 0x4400, URZ ;  /* 0x0000440018187890 */ /* 0x000fe4000fffe0ff */
[----:B------:R-:W-:Y:S02]  /*0e30*/  USEL UR39, UR39, URZ, UP1 ;  /* 0x000000ff27277287 */ /* 0x000fe40008800000 */
[----:B------:R-:W-:Y:S02]  /*0e40*/  UIADD3 UR4, UPT, UPT, UR4, 0x24400, URZ ;  /* 0x0002440004047890 */ /* 0x000fe4000fffe0ff */
[----:B------:R-:W-:Y:S02]  /*0e50*/  UIADD3 UR16, UPT, UPT, UR34, 0x34400, UR16 ;  /* 0x0003440022107890 */ /* 0x000fe4000fffe010 */
[----:B------:R-:W-:Y:S01]  /*0e60*/  UIADD3 UR11, UPT, UPT, UR19, UR28, URZ ;  /* 0x0000001c130b7290 */ /* 0x000fe2000fffe0ff */
[----:B------:R3:W-:Y:S01]  /*0e70*/  UTMALDG.2D.2CTA [UR24], [UR48], desc[URZ] ;  /* 0x0000ff18300075b4 */ /* 0x0007e20008209000 */
[----:B------:R-:W-:-:S02]  /*0e80*/  UIADD3 UR8, UPT, UPT, UR34, 0x36400, UR8 ;  /* 0x0003640022087890 */ /* 0x000fc4000fffe008 */
[----:B------:R-:W-:Y:S02]  /*0e90*/  @!UP0 USHF.L.U32 UR35, UR40, 0x1f, URZ ;  /* 0x0000001f28238899 */ /* 0x000fe400080006ff */
[----:B------:R-:W-:Y:S01]  /*0ea0*/  @!UP0 ULEA UR36, UR39, UR34, 0x3 ;  /* 0x0000002227248291 */ /* 0x000fe2000f8e18ff */
[----:B------:R-:W-:Y:S01]  /*0eb0*/  UMOV UR5, UR25 ;  /* 0x0000001900057c82 */ /* 0x000fe20008000000 */
[----:B------:R-:W-:Y:S01]  /*0ec0*/  UMOV UR6, UR26 ;  /* 0x0000001a00067c82 */ /* 0x000fe20008000000 */
[----:B------:R-:W-:Y:S01]  /*0ed0*/  UMOV UR17, UR25 ;  /* 0x0000001900117c82 */ /* 0x000fe20008000000 */
[----:B-12---:R-:W-:Y:S01]  /*0ee0*/  IMAD.U32 R2, RZ, RZ, UR35 ;  /* 0x00000023ff027e24 */ /* 0x006fe2000f8e00ff */
[----:B------:R-:W-:Y:S01]  /*0ef0*/  UMOV UR33, 0x30000 ;  /* 0x0003000000217882 */ /* 0x000fe20000000000 */
[----:B------:R-:W-:Y:S01]  /*0f00*/  UMOV UR9, UR25 ;  /* 0x0000001900097c82 */ /* 0x000fe20008000000 */
[----:B------:R3:W-:Y:S01]  /*0f10*/  UTMALDG.2D.2CTA [UR4], [UR46], desc[URZ] ;  /* 0x0000ff042e0075b4 */ /* 0x0007e20008209000 */
[----:B------:R-:W-:-:S04]  /*0f20*/  UIADD3 UR37, UPT, UPT, UR37, 0x1, URZ ;  /* 0x0000000125257890 */ /* 0x000fc8000fffe0ff */
[----:B------:R-:W-:Y:S01]  /*0f30*/  UISETP.NE.AND UP0, UPT, UR37, 0x20, UPT ;  /* 0x000000202500788c */ /* 0x000fe2000bf05270 */
[----:B------:R3:W-:Y:S01]  /*0f40*/  UTMALDG.3D.2CTA [UR16], [UR44], desc[URZ] ;  /* 0x0000ff102c0075b4 */ /* 0x0007e20008211000 */
[----:B------:R3:W-:Y:S01]  /*0f50*/  UTMALDG.3D.MULTICAST.2CTA [UR8], [UR42], UR33, desc[URZ] ;  /* 0x0000ff082a0073b4 */ /* 0x0007e20008211821 */
[----:B------:R3:W1:Y:S06]  /*0f60*/  @!P0 SYNCS.PHASECHK.TRANS64.TRYWAIT P1, [UR36+0x40], R2 ;  /* 0x00004002ff0085a7 */ /* 0x00066c0008021124 */
[----:B------:R-:W-:Y:S05]  /*0f70*/  BRA.U UP0, `(.L_x_21) ;  /* 0xfffffffd00487547 */ /* 0x000fea000b83ffff */
[----:B---3--:R-:W2:Y:S01]  /*0f80*/  LDCU.64 UR4, c[0x0][0x648] ;  /* 0x0000c900ff0477ac */ /* 0x008ea20008000a00 */
[----:B------:R-:W-:-:S04]  /*0f90*/  UIADD3 UR41, UPT, UPT, UR38, UR41, URZ ;  /* 0x0000002926297290 */ /* 0x000fc8000fffe0ff */
[----:B------:R-:W-:Y:S02]  /*0fa0*/  UISETP.GE.AND UP0, UPT, UR41, 0x200, UPT ;  /* 0x000002002900788c */ /* 0x000fe4000bf06270 */
[----:B--2---:R-:W-:Y:S01]  /*0fb0*/  UIMAD.WIDE.U32 UR6, UR41, UR5, URZ ;  /* 0x00000005290672a5 */ /* 0x004fe2000f8e00ff */
[----:B------:R-:W2:Y:S03]  /*0fc0*/  LDCU UR5, c[0x0][0x658] ;  /* 0x0000cb00ff0577ac */ /* 0x000ea60008000800 */
[----:B------:R-:W-:-:S04]  /*0fd0*/  UIADD3 UR6, UPT, UPT, UR41, -UR7, URZ ;  /* 0x8000000729067290 */ /* 0x000fc8000fffe0ff */
[----:B------:R-:W-:-:S04]  /*0fe0*/  USHF.R.U32.HI UR6, URZ, UR23, UR6 ;  /* 0x00000017ff067299 */ /* 0x000fc80008011606 */
[----:B------:R-:W-:-:S04]  /*0ff0*/  UIADD3 UR7, UPT, UPT, UR7, UR6, URZ ;  /* 0x0000000607077290 */ /* 0x000fc8000fffe0ff */
[----:B------:R-:W-:-:S04]  /*1000*/  USHF.R.U32.HI UR7, URZ, UR22, UR7 ;  /* 0x00000016ff077299 */ /* 0x000fc80008011607 */
[----:B------:R-:W-:-:S04]  /*1010*/  UIADD3 UR7, UPT, UPT, -UR7, URZ, URZ ;  /* 0x000000ff07077290 */ /* 0x000fc8000fffe1ff */
[----:B------:R-:W-:-:S04]  /*1020*/  UIMAD UR7, UR4, UR7, UR41 ;  /* 0x00000007040772a4 */ /* 0x000fc8000f8e0229 */
[----:B--2---:R-:W-:Y:S01]  /*1030*/  UIMAD.WIDE.U32 UR8, UR7, UR5, URZ ;  /* 0x00000005070872a5 */ /* 0x004fe2000f8e00ff */
[----:B------:R-:W2:Y:S03]  /*1040*/  LDCU.64 UR4, c[0x0][0x660] ;  /* 0x0000cc00ff0477ac */ /* 0x000ea60008000a00 */
[----:B------:R-:W-:-:S04]  /*1050*/  UIADD3 UR6, UPT, UPT, UR7, -UR9, URZ ;  /* 0x8000000907067290 */ /* 0x000fc8000fffe0ff */
[----:B------:R-:W-:-:S04]  /*1060*/  USHF.R.U32.HI UR6, URZ, UR21, UR6 ;  /* 0x00000015ff067299 */ /* 0x000fc80008011606 */
[----:B------:R-:W-:-:S04]  /*1070*/  UIADD3 UR6, UPT, UPT, UR9, UR6, URZ ;  /* 0x0000000609067290 */ /* 0x000fc8000fffe0ff */
[----:B------:R-:W-:-:S04]  /*1080*/  USHF.R.U32.HI UR12, URZ, UR15, UR6 ;  /* 0x0000000fff0c7299 */ /* 0x000fc80008011606 */
[----:B--2---:R-:W-:Y:S01]  /*1090*/  UIMAD.WIDE.U32 UR8, UR12, UR5, URZ ;  /* 0x000000050c0872a5 */ /* 0x004fe2000f8e00ff */
[----:B------:R-:W2:Y:S03]  /*10a0*/  LDCU UR5, c[0x0][0x654] ;  /* 0x0000ca80ff0577ac */ /* 0x000ea60008000800 */
[----:B------:R-:W-:Y:S02]  /*10b0*/  UIADD3 UR6, UPT, UPT, UR12, -UR9, URZ ;  /* 0x800000090c067290 */ /* 0x000fe4000fffe0ff */
[----:B------:R-:W-:Y:S02]  /*10c0*/  UIADD3 UR8, UPT, UPT, -UR12, URZ, URZ ;  /* 0x000000ff0c087290 */ /* 0x000fe4000fffe1ff */
[----:B------:R-:W-:-:S04]  /*10d0*/  USHF.R.U32.HI UR6, URZ, UR14, UR6 ;  /* 0x0000000eff067299 */ /* 0x000fc80008011606 */
[----:B------:R-:W-:-:S04]  /*10e0*/  UIADD3 UR6, UPT, UPT, UR9, UR6, URZ ;  /* 0x0000000609067290 */ /* 0x000fc8000fffe0ff */
[----:B------:R-:W-:Y:S02]  /*10f0*/  USHF.R.U32.HI UR6, URZ, UR13, UR6 ;  /* 0x0000000dff067299 */ /* 0x000fe40008011606 */
[----:B--2---:R-:W-:Y:S02]  /*1100*/  UIMAD UR5, UR5, UR8, UR7 ;  /* 0x00000008050572a4 */ /* 0x004fe4000f8e0207 */
[----:B------:R-:W-:-:S04]  /*1110*/  UIADD3 UR6, UPT, UPT, -UR6, URZ, URZ ;  /* 0x000000ff06067290 */ /* 0x000fc8000fffe1ff */
[----:B------:R-:W-:Y:S01]  /*1120*/  UIMAD UR12, UR4, UR6, UR12 ;  /* 0x00000006040c72a4 */ /* 0x000fe2000f8e020c */
[----:B------:R-:W-:Y:S11]  /*1130*/  BRA.U !UP0, `(.L_x_22) ;  /* 0xfffffff908607547 */ /* 0x000ff6000b83ffff */
.L_x_17:
[----:B-1----:R-:W-:Y:S01]  /*1140*/  UIADD3 UR4, UPT, UPT, UR39, 0x2, URZ ;  /* 0x0000000227047890 */ /* 0x002fe2000fffe0ff */
[----:B------:R-:W1:Y:S01]  /*1150*/  S2UR UR12, SR_CgaCtaId ;  /* 0x00000000000c79c3 */ /* 0x000e620000008800 */
[----:B------:R-:W-:-:S04]  /*1160*/  UISETP.NE.AND UP0, UPT, UR39, 0x7, UPT ;  /* 0x000000072700788c */ /* 0x000fc8000bf05270 */
[----:B------:R-:W-:-:S04]  /*1170*/  USEL UR4, UR4, 0x1, UP0 ;  /* 0x0000000104047887 */ /* 0x000fc80008000000 */
[----:B------:R-:W-:Y:S02]  /*1180*/  UIADD3 UR5, UPT, UPT, UR4, 0x1, URZ ;  /* 0x0000000104057890 */ /* 0x000fe4000fffe0ff */
[----:B------:R-:W-:-:S04]  /*1190*/  UISETP.NE.AND UP1, UPT, UR4, 0x8, UPT ;  /* 0x000000080400788c */ /* 0x000fc8000bf25270 */
[----:B------:R-:W-:Y:S02]  /*11a0*/  USEL UR5, UR5, 0x1, UP1 ;  /* 0x0000000105057887 */ /* 0x000fe40008800000 */
[----:B------:R-:W-:Y:S02]  /*11b0*/  UISETP.EQ.XOR UP1, UPT, UR39, 0x7, !UP1 ;  /* 0x000000072700788c */ /* 0x000fe4000cf22a70 */
[----:B------:R-:W-:Y:S02]  /*11c0*/  UIADD3 UR4, UPT, UPT, UR5, 0x1, URZ ;  /* 0x0000000105047890 */ /* 0x000fe4000fffe0ff */
[----:B------:R-:W-:Y:S02]  /*11d0*/  UISETP.NE.AND UP0, UPT, UR5, 0x8, UPT ;  /* 0x000000080500788c */ /* 0x000fe4000bf05270 */
[----:B------:R-:W-:Y:S02]  /*11e0*/  UISETP.EQ.XOR UP1, UPT, UR5, 0x8, UP1 ;  /* 0x000000080500788c */ /* 0x000fe40008f22a70 */
[----:B------:R-:W-:-:S04]  /*11f0*/  USEL UR4, UR4, 0x1, UP0 ;  /* 0x0000000104047887 */ /* 0x000fc80008000000 */
[----:B------:R-:W-:Y:S02]  /*1200*/  UIADD3 UR6, UPT, UPT, UR4, 0x1, URZ ;  /* 0x0000000104067890 */ /* 0x000fe4000fffe0ff */
[----:B------:R-:W-:Y:S02]  /*1210*/  UISETP.NE.AND UP0, UPT, UR4, 0x8, UPT ;  /* 0x000000080400788c */ /* 0x000fe4000bf05270 */
[----:B------:R-:W-:Y:S02]  /*1220*/  UISETP.EQ.XOR UP1, UPT, UR4, 0x8, UP1 ;  /* 0x000000080400788c */ /* 0x000fe40008f22a70 */
[----:B------:R-:W-:Y:S01]  /*1230*/  USEL UR6, UR6, 0x1, UP0 ;  /* 0x0000000106067887 */ /* 0x000fe20008000000 */
[----:B------:R-:W-:-:S03]  /*1240*/  UMOV UR4, 0x400 ;  /* 0x0000040000047882 */ /* 0x000fc60000000000 */
[----:B------:R-:W-:Y:S02]  /*1250*/  UIADD3 UR5, UPT, UPT, UR6, 0x1, URZ ;  /* 0x0000000106057890 */ /* 0x000fe4000fffe0ff */
[----:B------:R-:W-:Y:S02]  /*1260*/  UISETP.NE.AND UP0, UPT, UR6, 0x8, UPT ;  /* 0x000000080600788c */ /* 0x000fe4000bf05270 */
[----:B------:R-:W-:Y:S02]  /*1270*/  UISETP.EQ.XOR UP1, UPT, UR6, 0x8, UP1 ;  /* 0x000000080600788c */ /* 0x000fe40008f22a70 */
[----:B------:R-:W-:Y:S02]  /*1280*/  USEL UR5, UR5, 0x1, UP0 ;  /* 0x0000000105057887 */ /* 0x000fe40008000000 */
[----:B-1----:R-:W-:Y:S02]  /*1290*/  ULEA UR4, UR12, UR4, 0x18 ;  /* 0x000000040c047291 */ /* 0x002fe4000f8ec0ff */
[----:B------:R-:W-:-:S02]  /*12a0*/  UIADD3 UR6, UPT, UPT, UR5, 0x1, URZ ;  /* 0x0000000105067890 */ /* 0x000fc4000fffe0ff */
[----:B------:R-:W-:Y:S02]  /*12b0*/  UISETP.NE.AND UP0, UPT, UR5, 0x8, UPT ;  /* 0x000000080500788c */ /* 0x000fe4000bf05270 */
[----:B------:R-:W-:Y:S02]  /*12c0*/  UISETP.EQ.XOR UP1, UPT, UR5, 0x8, UP1 ;  /* 0x000000080500788c */ /* 0x000fe40008f22a70 */
[----:B------:R-:W-:-:S04]  /*12d0*/  USEL UR6, UR6, 0x1, UP0 ;  /* 0x0000000106067887 */ /* 0x000fc80008000000 */
[----:B------:R-:W-:Y:S02]  /*12e0*/  UISETP.EQ.XOR UP1, UPT, UR6, 0x8, UP1 ;  /* 0x000000080600788c */ /* 0x000fe40008f22a70 */
[----:B------:R-:W-:Y:S02]  /*12f0*/  UISETP.NE.AND UP0, UPT, UR6, 0x8, UPT ;  /* 0x000000080600788c */ /* 0x000fe4000bf05270 */
[----:B------:R-:W-:Y:S02]  /*1300*/  USEL UR5, URZ, 0x1, !UP1 ;  /* 0x00000001ff057887 */ /* 0x000fe4000c800000 */
[----:B------:R-:W-:Y:S02]  /*1310*/  USEL UR6, UR6, URZ, UP0 ;  /* 0x000000ff06067287 */ /* 0x000fe40008000000 */
[----:B------:R-:W-:Y:S02]  /*1320*/  ULOP3.LUT UR5, UR40, UR5, URZ, 0x3c, !UPT ;  /* 0x0000000528057292 */ /* 0x000fe4000f8e3cff */
[----:B------:R-:W-:-:S02]  /*1330*/  ULEA UR4, UR6, UR4, 0x3 ;  /* 0x0000000406047291 */ /* 0x000fc4000f8e18ff */
[----:B------:R-:W-:Y:S02]  /*1340*/  USHF.L.U32 UR5, UR5, 0x1f, URZ ;  /* 0x0000001f05057899 */ /* 0x000fe400080006ff */
[----:B------:R-:W-:-:S04]  /*1350*/  UISETP.NE.AND UP0, UPT, UR32, URZ, UPT ;  /* 0x000000ff2000728c */ /* 0x000fc8000bf05270 */
[----:B------:R-:W-:-:S04]  /*1360*/  MOV R2, UR5 ;  /* 0x0000000500027c02 */ /* 0x000fc80008000f00 */
[----:B------:R-:W1:Y:S02]  /*1370*/  SYNCS.PHASECHK.TRANS64.TRYWAIT P0, [UR4+0x40], R2 ;  /* 0x00004002ff0075a7 */ /* 0x000e640008001104 */
[----:B-1----:R-:W-:Y:S05]  /*1380*/  @!P0 BRA `(.L_x_23) ;  /* 0x0000003000688947 */ /* 0x002fea0003800000 */
.L_x_66:
[----:B------:R-:W-:Y:S05]  /*1390*/  BRA.U UP0, `(.L_x_16) ;  /* 0x00000001000c7547 */ /* 0x000fea000b800000 */
[----:B------:R-:W-:-:S13]  /*13a0*/  ELECT P0, URZ, PT ;  /* 0x0000000000ff782f */ /* 0x000fda0003800000 */
[----:B-1----:R-:W-:-:S04]  /*13b0*/  @P0 MOV R2, 0xd000 ;  /* 0x0000d00000020802 */ /* 0x002fc80000000f00 */
[----:B------:R1:W-:Y:S03]  /*13c0*/  @P0 SYNCS.ARRIVE.TRANS64 RZ, [UR4], R2 ;  /* 0x00000002ffff09a7 */ /* 0x0003e60008000004 */
.L_x_16:
[----:B------:R-:W-:-:S13]  /*13d0*/  ISETP.NE.AND P0, PT, R7, 0x4, PT ;  /* 0x000000040700780c */ /* 0x000fda0003f05270 */
[----:B------:R-:W-:Y:S05]  /*13e0*/  @P0 BRA `(.L_x_24) ;  /* 0x0000000800d00947 */ /* 0x000fea0003800000 */
[----:B------:R-:W5:Y:S08]  /*13f0*/  S2UR UR27, SR_CTAID.Z ;  /* 0x00000000001b79c3 */ /* 0x000f700000002700 */
[----:B------:R-:W-:Y:S01]  /*1400*/  BAR.SYNC.DEFER_BLOCKING 0x3, 0xa0 ;  /* 0x00c2800000007b1d */ /* 0x000fe20000010000 */
[----:B------:R-:W-:Y:S01]  /*1410*/  HFMA2 R6, -RZ, RZ, 0, 5.9604644775390625e-08 ;  /* 0x00000001ff067431 */ /* 0x000fe200000001ff */
[----:B-1----:R-:W-:-:S04]  /*1420*/  MOV R5, 0x1 ;  /* 0x0000000100057802 */ /* 0x002fc80000000f00 */
[----:B------:R-:W-:Y:S02]  /*1430*/  UMOV UR4, 0x400 ;  /* 0x0000040000047882 */ /* 0x000fe40000000000 */
[----:B------:R-:W-:Y:S02]  /*1440*/  ULEA UR12, UR12, UR4, 0x18 ;  /* 0x000000040c0c7291 */ /* 0x000fe4000f8ec0ff */
[----:B-----5:R-:W-:-:S09]  /*1450*/  UISETP.GT.U32.AND UP0, UPT, UR27, 0x1ff, UPT ;  /* 0x000001ff1b00788c */ /* 0x020fd2000bf04070 */
[----:B------:R-:W-:Y:S05]  /*1460*/  BRA.U UP0, `(.L_x_25) ;  /* 0x00000009007c7547 */ /* 0x000fea000b800000 */
[----:B------:R-:W1:Y:S01]  /*1470*/  LDS R2, [UR12+0xa8] ;  /* 0x0000a80cff027984 */ /* 0x000e620008000800 */
[----:B------:R-:W5:Y:S01]  /*1480*/  LDCU UR6, c[0x0][0x374] ;  /* 0x00006e80ff0677ac */ /* 0x000f620008000800 */
[----:B------:R-:W-:Y:S01]  /*1490*/  MOV R5, 0x1 ;  /* 0x0000000100057802 */ /* 0x000fe20000000f00 */
[----:B------:R-:W5:Y:S01]  /*14a0*/  LDCU UR16, c[0x0][0x370] ;  /* 0x00006e00ff1077ac */ /* 0x000f620008000800 */
[----:B------:R-:W4:Y:S01]  /*14b0*/  LDCU UR39, c[0x0][0x378] ;  /* 0x00006f00ff2777ac */ /* 0x000f220008000800 */
[----:B------:R-:W-:Y:S01]  /*14c0*/  ULOP3.LUT UR4, UR28, 0x1, URZ, 0x3c, !UPT ;  /* 0x000000011c047892 */ /* 0x000fe2000f8e3cff */
[----:B------:R-:W-:Y:S01]  /*14d0*/  UMOV UR33, 0x1 ;  /* 0x0000000100217882 */ /* 0x000fe20000000000 */
[----:B------:R-:W-:Y:S02]  /*14e0*/  UMOV UR42, 0x10a02000 ;  /* 0x10a02000002a7882 */ /* 0x000fe40000000000 */
[----:B------:R-:W-:Y:S02]  /*14f0*/  USHF.L.U32 UR4, UR33, UR4, URZ ;  /* 0x0000000421047299 */ /* 0x000fe400080006ff */
[----:B------:R-:W-:-:S02]  /*1500*/  USHF.L.U32 UR33, UR33, UR28, URZ ;  /* 0x0000001c21217299 */ /* 0x000fc400080006ff */
[----:B------:R-:W-:Y:S02]  /*1510*/  USEL UR5, URZ, 0x4000, UP6 ;  /* 0x00004000ff057887 */ /* 0x000fe4000b000000 */
[----:B-----5:R-:W-:Y:S02]  /*1520*/  UIMAD UR16, UR6, UR16, URZ ;  /* 0x00000010061072a4 */ /* 0x020fe4000f8e02ff */
[----:B------:R-:W-:Y:S02]  /*1530*/  USEL UR42, UR42, 0x10a00000, !UP5 ;  /* 0x10a000002a2a7887 */ /* 0x000fe4000e800000 */
[----:B------:R-:W-:Y:S02]  /*1540*/  ULOP3.LUT UR33, UR4, 0xffff, UR33, 0xc8, !UPT ;  /* 0x0000ffff04217892 */ /* 0x000fe4000f8ec821 */
[----:B------:R-:W-:Y:S02]  /*1550*/  UIADD3 UR42, UPT, UPT, UR5, UR42, URZ ;  /* 0x0000002a052a7290 */ /* 0x000fe4000fffe0ff */
[----:B----4-:R-:W-:-:S02]  /*1560*/  UIMAD UR39, UR16, UR39, URZ ;  /* 0x00000027102772a4 */ /* 0x010fc4000f8e02ff */
[----:B------:R-:W-:Y:S02]  /*1570*/  UIADD3 UR19, UPT, UPT, UR12, 0x36400, URZ ;  /* 0x000364000c137890 */ /* 0x000fe4000fffe0ff */
[----:B------:R-:W-:Y:S02]  /*1580*/  UIADD3 UR20, UPT, UPT, UR12, 0x34400, URZ ;  /* 0x000344000c147890 */ /* 0x000fe4000fffe0ff */
[----:B------:R-:W-:Y:S02]  /*1590*/  UIADD3 UR24, UPT, UPT, UR12, 0x4400, URZ ;  /* 0x000044000c187890 */ /* 0x000fe4000fffe0ff */
[----:B------:R-:W-:Y:S01]  /*15a0*/  UIADD3 UR25, UPT, UPT, UR12, 0x24400, URZ ;  /* 0x000244000c197890 */ /* 0x000fe2000fffe0ff */
[----:B-1----:R-:W-:Y:S01]  /*15b0*/  R2UR UR40, R2 ;  /* 0x00000000022872ca */ /* 0x002fe200000e0000 */
[----:B------:R-:W-:Y:S02]  /*15c0*/  USHF.R.U32.HI UR19, URZ, 0x4, UR19 ;  /* 0x00000004ff137899 */ /* 0x000fe40008011613 */
[----:B------:R-:W-:-:S02]  /*15d0*/  USHF.R.U32.HI UR20, URZ, 0x4, UR20 ;  /* 0x00000004ff147899 */ /* 0x000fc40008011614 */
[----:B------:R-:W-:Y:S02]  /*15e0*/  USHF.R.U32.HI UR24, URZ, 0x4, UR24 ;  /* 0x00000004ff187899 */ /* 0x000fe40008011618 */
[----:B------:R-:W-:Y:S02]  /*15f0*/  USHF.R.U32.HI UR25, URZ, 0x4, UR25 ;  /* 0x00000004ff197899 */ /* 0x000fe40008011619 */
[----:B------:R-:W-:Y:S02]  /*1600*/  ULOP3.LUT UR19, UR19, 0x3fc0, URZ, 0xc0, !UPT ;  /* 0x00003fc013137892 */ /* 0x000fe4000f8ec0ff */
[----:B------:R-:W-:Y:S02]  /*1610*/  ULOP3.LUT UR20, UR20, 0x3fc0, URZ, 0xc0, !UPT ;  /* 0x00003fc014147892 */ /* 0x000fe4000f8ec0ff */
[----:B------:R-:W-:Y:S02]  /*1620*/  UIADD3 UR10, UPT, UPT, UR40, 0x100, URZ ;  /* 0x00000100280a7890 */ /* 0x000fe4000fffe0ff */
[----:B------:R-:W-:-:S02]  /*1630*/  UIADD3 UR8, UPT, UPT, UR40, 0x104, URZ ;  /* 0x0000010428087890 */ /* 0x000fc4000fffe0ff */
[----:B------:R-:W-:Y:S02]  /*1640*/  UIADD3 UR6, UPT, UPT, UR40, -0x7fffff00, URZ ;  /* 0x8000010028067890 */ /* 0x000fe4000fffe0ff */
[----:B------:R-:W-:Y:S02]  /*1650*/  UIADD3 UR4, UPT, UPT, UR40, -0x7ffffefc, URZ ;  /* 0x8000010428047890 */ /* 0x000fe4000fffe0ff */
[----:B------:R-:W-:Y:S02]  /*1660*/  UIADD3 UR11, UPT, UPT, UR40, 0x108, URZ ;  /* 0x00000108280b7890 */ /* 0x000fe4000fffe0ff */
[----:B------:R-:W-:Y:S02]  /*1670*/  UIADD3 UR9, UPT, UPT, UR40, 0x10c, URZ ;  /* 0x0000010c28097890 */ /* 0x000fe4000fffe0ff */
[----:B------:R-:W-:Y:S02]  /*1680*/  UIADD3 UR7, UPT, UPT, UR40, -0x7ffffef8, URZ ;  /* 0x8000010828077890 */ /* 0x000fe4000fffe0ff */
[----:B------:R-:W-:-:S02]  /*1690*/  USHF.R.U32.HI UR26, URZ, 0x1, UR10 ;  /* 0x00000001ff1a7899 */ /* 0x000fc4000801160a */
[----:B------:R-:W-:Y:S02]  /*16a0*/  USHF.R.U32.HI UR18, URZ, 0x1, UR6 ;  /* 0x00000001ff127899 */ /* 0x000fe40008011606 */
[----:B------:R-:W-:Y:S02]  /*16b0*/  USHF.R.U32.HI UR17, URZ, 0x1, UR8 ;  /* 0x00000001ff117899 */ /* 0x000fe40008011608 */
[----:B------:R-:W-:Y:S02]  /*16c0*/  UIADD3 UR5, UPT, UPT, UR40, -0x7ffffef4, URZ ;  /* 0x8000010c28057890 */ /* 0x000fe4000fffe0ff */
[----:B------:R-:W-:Y:S02]  /*16d0*/  USHF.R.U32.HI UR16, URZ, 0x1, UR4 ;  /* 0x00000001ff107899 */ /* 0x000fe40008011604 */
[----:B------:R-:W-:Y:S02]  /*16e0*/  USHF.R.U32.HI UR60, URZ, 0x1a, UR11 ;  /* 0x0000001aff3c7899 */ /* 0x000fe4000801160b */
[----:B------:R-:W-:-:S02]  /*16f0*/  USHF.R.U32.HI UR54, URZ, 0x1a, UR7 ;  /* 0x0000001aff367899 */ /* 0x000fc40008011607 */
[----:B------:R-:W-:Y:S02]  /*1700*/  USHF.R.U32.HI UR48, URZ, 0x1a, UR9 ;  /* 0x0000001aff307899 */ /* 0x000fe40008011609 */
[----:B------:R-:W-:Y:S02]  /*1710*/  ULOP3.LUT UR26, UR26, 0x60000000, URZ, 0xc0, !UPT ;  /* 0x600000001a1a7892 */ /* 0x000fe4000f8ec0ff */
[----:B------:R-:W-:Y:S02]  /*1720*/  ULOP3.LUT UR18, UR18, 0x60000000, URZ, 0xc0, !UPT ;  /* 0x6000000012127892 */ /* 0x000fe4000f8ec0ff */
[----:B------:R-:W-:Y:S02]  /*1730*/  ULOP3.LUT UR17, UR17, 0x60000000, URZ, 0xc0, !UPT ;  /* 0x6000000011117892 */ /* 0x000fe4000f8ec0ff */
[----:B------:R-:W-:Y:S02]  /*1740*/  USHF.R.U32.HI UR43, URZ, 0x1a, UR5 ;  /* 0x0000001aff2b7899 */ /* 0x000fe40008011605 */
[----:B------:R-:W-:-:S02]  /*1750*/  ULOP3.LUT UR16, UR16, 0x60000000, URZ, 0xc0, !UPT ;  /* 0x6000000010107892 */ /* 0x000fc4000f8ec0ff */
[----:B------:R-:W-:Y:S02]  /*1760*/  ULOP3.LUT UR60, UR26, 0x30, UR60, 0xf8, !UPT ;  /* 0x000000301a3c7892 */ /* 0x000fe4000f8ef83c */
[----:B------:R-:W-:Y:S02]  /*1770*/  ULOP3.LUT UR54, UR18, 0x30, UR54, 0xf8, !UPT ;  /* 0x0000003012367892 */ /* 0x000fe4000f8ef836 */
[----:B------:R-:W-:Y:S02]  /*1780*/  ULOP3.LUT UR48, UR17, 0x30, UR48, 0xf8, !UPT ;  /* 0x0000003011307892 */ /* 0x000fe4000f8ef830 */
[----:B------:R-:W-:Y:S02]  /*1790*/  ULOP3.LUT UR43, UR16, 0x30, UR43, 0xf8, !UPT ;  /* 0x00000030102b7892 */ /* 0x000fe4000f8ef82b */
[----:B------:R-:W-:Y:S02]  /*17a0*/  ULOP3.LUT UR24, UR24, 0x3fc0, URZ, 0xc0, !UPT ;  /* 0x00003fc018187892 */ /* 0x000fe4000f8ec0ff */
[----:B------:R-:W-:-:S02]  /*17b0*/  ULOP3.LUT UR25, UR25, 0x3fc0, URZ, 0xc0, !UPT ;  /* 0x00003fc019197892 */ /* 0x000fc4000f8ec0ff */
[----:B------:R-:W-:Y:S02]  /*17c0*/  ULEA.HI UR39, UR39, UR39, URZ, 0x1 ;  /* 0x0000002727277291 */ /* 0x000fe4000f8f08ff */
[----:B------:R-:W-:Y:S02]  /*17d0*/  ULOP3.LUT UR61, UR60, UR42, URZ, 0xfc, !UPT ;  /* 0x0000002a3c3d7292 */ /* 0x000fe4000f8efcff */
[----:B------:R-:W-:Y:S02]  /*17e0*/  ULOP3.LUT UR55, UR54, UR42, URZ, 0xfc, !UPT ;  /* 0x0000002a36377292 */ /* 0x000fe4000f8efcff */
[----:B------:R-:W-:Y:S02]  /*17f0*/  ULOP3.LUT UR49, UR48, UR42, URZ, 0xfc, !UPT ;  /* 0x0000002a30317292 */ /* 0x000fe4000f8efcff */
[----:B------:R-:W-:Y:S02]  /*1800*/  ULOP3.LUT UR43, UR43, UR42, URZ, 0xfc, !UPT ;  /* 0x0000002a2b2b7292 */ /* 0x000fe4000f8efcff */
[----:B------:R-:W-:-:S02]  /*1810*/  UISETP.NE.AND UP0, UPT, UR32, URZ, UPT ;  /* 0x000000ff2000728c */ /* 0x000fc4000bf05270 */
[----:B------:R-:W-:Y:S02]  /*1820*/  ULOP3.LUT UR19, UR19, 0x10000, URZ, 0xfc, !UPT ;  /* 0x0001000013137892 */ /* 0x000fe4000f8efcff */
[----:B------:R-:W-:Y:S02]  /*1830*/  ULOP3.LUT UR20, UR20, 0x10000, URZ, 0xfc, !UPT ;  /* 0x0001000014147892 */ /* 0x000fe4000f8efcff */
[----:B------:R-:W-:Y:S02]  /*1840*/  ULOP3.LUT UR24, UR24, 0x10000, URZ, 0xfc, !UPT ;  /* 0x0001000018187892 */ /* 0x000fe4000f8efcff */
[----:B------:R-:W-:Y:S02]  /*1850*/  ULOP3.LUT UR25, UR25, 0x10000, URZ, 0xfc, !UPT ;  /* 0x0001000019197892 */ /* 0x000fe4000f8efcff */
[----:B------:R-:W-:Y:S02]  /*1860*/  USHF.R.S32.HI UR39, URZ, 0x1, UR39 ;  /* 0x00000001ff277899 */ /* 0x000fe40008011427 */
[----:B------:R-:W-:Y:S01]  /*1870*/  UISETP.NE.AND UP1, UPT, UR32, URZ, UPT ;  /* 0x000000ff2000728c */ /* 0x000fe2000bf25270 */
[----:B------:R-:W-:Y:S01]  /*1880*/  UMOV UR38, URZ ;  /* 0x000000ff00267c82 */ /* 0x000fe20008000000 */
[----:B------:R-:W-:Y:S01]  /*1890*/  UMOV UR37, URZ ;  /* 0x000000ff00257c82 */ /* 0x000fe20008000000 */
[----:B------:R-:W-:Y:S01]  /*18a0*/  UMOV UR36, URZ ;  /* 0x000000ff00247c82 */ /* 0x000fe20008000000 */
[----:B------:R-:W-:Y:S01]  /*18b0*/  UMOV UR60, URZ ;  /* 0x000000ff003c7c82 */ /* 0x000fe20008000000 */
[----:B------:R-:W-:Y:S01]  /*18c0*/  UMOV UR54, URZ ;  /* 0x000000ff00367c82 */ /* 0x000fe20008000000 */
[----:B------:R-:W-:Y:S01]  /*18d0*/  UMOV UR48, URZ ;  /* 0x000000ff00307c82 */ /* 0x000fe20008000000 */
[----:B------:R-:W-:-:S05]  /*18e0*/  UMOV UR42, URZ ;  /* 0x000000ff002a7c82 */ /* 0x000fca0008000000 */
.L_x_33:
[----:B-1----:R-:W-:Y:S01]  /*18f0*/  PLOP3.LUT P1, PT, PT, PT, PT, 0x80, 0x8 ;  /* 0x000000000008781c */ /* 0x002fe20003f2f070 */
[----:B------:R-:W-:Y:S02]  /*1900*/  ULEA UR18, UR38, UR40, 0x7 ;  /* 0x0000002826127291 */ /* 0x000fe4000f8e38ff */
[----:B------:R-:W-:Y:S02]  /*1910*/  UIADD3 UR27, UPT, UPT, UR39, UR27, URZ ;  /* 0x0000001b271b7290 */ /* 0x000fe4000fffe0ff */
[----:B------:R-:W-:Y:S02]  /*1920*/  UPLOP3.LUT UP4, UPT, UPT, UPT, UPT, 0x40, 0x4 ;  /* 0x000000000004789c */ /* 0x000fe40003f8e870 */
[----:B------:R-:W-:Y:S01]  /*1930*/  ULEA UR17, UR38, UR12, 0x3 ;  /* 0x0000000c26117291 */ /* 0x000fe2000f8e18ff */
[----:B-----5:R-:W-:Y:S11]  /*1940*/  BRA.U UP0, `(.L_x_26) ;  /* 0x00000001001c7547 */ /* 0x020ff6000b800000 */
[----:B------:R-:W-:Y:S01]  /*1950*/  USHF.L.U32 UR16, UR37, 0x1f, URZ ;  /* 0x0000001f25107899 */ /* 0x000fe200080006ff */
[----:B------:R-:W-:Y:S01]  /*1960*/  SHF.L.U32 R3, R5, 0x1f, RZ ;  /* 0x0000001f05037819 */ /* 0x000fe200000006ff */
[----:B------:R-:W-:-:S04]  /*1970*/  ULEA UR26, UR36, UR12, 0x3 ;  /* 0x0000000c241a7291 */ /* 0x000fc8000f8e18ff */
[----:B------:R-:W-:-:S05]  /*1980*/  MOV R2, UR16 ;  /* 0x0000001000027c02 */ /* 0x000fca0008000f00 */
[----:B------:R1:W4:Y:S01]  /*1990*/  SYNCS.PHASECHK.TRANS64.TRYWAIT P1, [UR26], R2 ;  /* 0x00000002ff0075a7 */ /* 0x000322000802111a */
[----:B------:R-:W5:Y:S02]  /*19a0*/  SYNCS.PHASECHK.TRANS64.TRYWAIT P0, [UR17+0x90], R3 ;  /* 0x00009003ff0075a7 */ /* 0x000f640008001111 */
[----:B-1--45:R-:W-:Y:S05]  /*19b0*/  @!P0 BRA `(.L_x_27) ;  /* 0x0000002800fc8947 */ /* 0x032fea0003800000 */
.L_x_26:
[----:B------:R-:W-:-:S05]  /*19c0*/  UMOV UR35, URZ ;  /* 0x000000ff00237c82 */ /* 0x000fca0008000000 */
.L_x_31:
[----:B-1--45:R-:W-:Y:S05]  /*19d0*/  BRA.U UP0, `(.L_x_28) ;  /* 0x0000000100a87547 */ /* 0x032fea000b800000 */
[----:B------:R-:W-:Y:S02]  /*19e0*/  ULEA UR72, UR36, UR20, 0x6 ;  /* 0x0000001424487291 */ /* 0x000fe4000f8e30ff */
[----:B------:R-:W-:Y:S02]  /*19f0*/  ULEA UR68, UR36, UR19, 0x6 ;  /* 0x0000001324447291 */ /* 0x000fe4000f8e30ff */
[----:B------:R-:W-:Y:S02]  /*1a00*/  ULEA UR64, UR36, UR25, 0x9 ;  /* 0x0000001924407291 */ /* 0x000fe4000f8e48ff */
[----:B------:R-:W-:Y:S02]  /*1a10*/  ULEA UR62, UR36, UR24, 0xa ;  /* 0x00000018243e7291 */ /* 0x000fe4000f8e50ff */
[----:B------:R-:W-:Y:S02]  /*1a20*/  ULEA UR16, UR36, UR12, 0x3 ;  /* 0x0000000c24107291 */ /* 0x000fe4000f8e18ff */
[----:B------:R-:W-:Y:S02]  /*1a30*/  UIADD3 UR70, UPT, UPT, UR72, 0x20, URZ ;  /* 0x0000002048467890 */ /* 0x000fe4000fffe0ff */
[----:B------:R-:W-:Y:S02]  /*1a40*/  UIADD3 UR66, UPT, UPT, UR68, 0x20, URZ ;  /* 0x0000002044427890 */ /* 0x000fe4000fffe0ff */
[----:B------:R-:W-:Y:S02]  /*1a50*/  UIADD3 UR58, UPT, UPT, UR64, 0x2, URZ ;  /* 0x00000002403a7890 */ /* 0x000fe4000fffe0ff */
[----:B------:R-:W-:Y:S02]  /*1a60*/  UIADD3 UR56, UPT, UPT, UR62, 0x2, URZ ;  /* 0x000000023e387890 */ /* 0x000fe4000fffe0ff */
[----:B------:R-:W-:Y:S02]  /*1a70*/  UIADD3 UR52, UPT, UPT, UR64, 0x4, URZ ;  /* 0x0000000440347890 */ /* 0x000fe4000fffe0ff */
[----:B------:R-:W-:Y:S02]  /*1a80*/  UIADD3 UR50, UPT, UPT, UR62, 0x4, URZ ;  /* 0x000000043e327890 */ /* 0x000fe4000fffe0ff */
[----:B------:R-:W-:Y:S02]  /*1a90*/  UIADD3 UR46, UPT, UPT, UR64, 0x6, URZ ;  /* 0x00000006402e7890 */ /* 0x000fe4000fffe0ff */
[----:B------:R-:W-:Y:S02]  /*1aa0*/  UIADD3 UR44, UPT, UPT, UR62, 0x6, URZ ;  /* 0x000000063e2c7890 */ /* 0x000fe4000fffe0ff */
[----:B------:R-:W-:Y:S01]  /*1ab0*/  UIADD3 UR34, UPT, UPT, UR16, 0x40, URZ ;  /* 0x0000004010227890 */ /* 0x000fe2000fffe0ff */
[----:B------:R-:W-:Y:S01]  /*1ac0*/  UMOV UR73, 0x4008 ;  /* 0x0000400800497882 */ /* 0x000fe20000000000 */
        /* <DEDUP_REMOVED lines=11> */
[----:B------:R-:W-:Y:S05]  /*1b80*/  @P1 BRA `(.L_x_29) ;  /* 0x0000000000101947 */ /* 0x000fea0003800000 */
[----:B------:R-:W-:Y:S06]  /*1b90*/  USHF.L.U32 UR26, UR37, 0x1f, URZ ;  /* 0x0000001f251a7899 */ /* 0x000fec00080006ff */
[----:B-1----:R-:W-:Y:S04]  /*1ba0*/  MOV R2, UR26 ;  /* 0x0000001a00027c02 */ /* 0x002fe80008000f00 */
[----:B------:R-:W1:Y:S02]  /*1bb0*/  SYNCS.PHASECHK.TRANS64.TRYWAIT P0, [UR16], R2 ;  /* 0x00000002ff0075a7 */ /* 0x000e640008001110 */
[----:B-1----:R-:W-:Y:S05]  /*1bc0*/  @!P0 BRA `(.L_x_30) ;  /* 0x0000002800988947 */ /* 0x002fea0003800000 */
.L_x_29:
[----:B------:R4:W-:Y:S01]  /*1bd0*/  UTCCP.T.S.2CTA.4x32dp128bit tmem[UR40+0x100], gdesc[UR72] ;  /* 0x00010048280079e7 */ /* 0x0009e20009300000 */
[----:B------:R4:W-:Y:S01]  /*1be0*/  UTCCP.T.S.2CTA.4x32dp128bit tmem[UR40+0x104], gdesc[UR70] ;  /* 0x00010446280079e7 */ /* 0x0009e20009300000 */
[----:B------:R4:W-:Y:S01]  /*1bf0*/  UTCCP.T.S.2CTA.4x32dp128bit tmem[UR40+0x108], gdesc[UR68] ;  /* 0x00010844280079e7 */ /* 0x0009e20009300000 */
[----:B------:R4:W-:Y:S01]  /*1c00*/  UTCCP.T.S.2CTA.4x32dp128bit tmem[UR40+0x10c], gdesc[UR66] ;  /* 0x00010c42280079e7 */ /* 0x0009e20009300000 */
[----:B------:R4:W-:Y:S01]  /*1c10*/  UTCQMMA.2CTA gdesc[UR62], gdesc[UR64], tmem[UR18], tmem[UR60], idesc[UR61], tmem[UR10], UP4 ;  /* 0x000a3c403e007dea */ /* 0x0009e2000a200312 */
[----:B------:R4:W-:Y:S01]  /*1c20*/  UTCQMMA.2CTA gdesc[UR56], gdesc[UR58], tmem[UR18], tmem[UR54], idesc[UR55], tmem[UR6], UPT ;  /* 0x0006363a38007dea */ /* 0x0009e2000ba00312 */
[----:B------:R4:W-:Y:S01]  /*1c30*/  UTCQMMA.2CTA gdesc[UR50], gdesc[UR52], tmem[UR18], tmem[UR48], idesc[UR49], tmem[UR8], UPT ;  /* 0x0008303432007dea */ /* 0x0009e2000ba00312 */
[----:B------:R-:W-:Y:S01]  /*1c40*/  UPLOP3.LUT UP4, UPT, UPT, UPT, UPT, 0x80, 0x8 ;  /* 0x000000000008789c */ /* 0x000fe20003f8f070 */
[----:B------:R4:W-:Y:S01]  /*1c50*/  UTCQMMA.2CTA gdesc[UR44], gdesc[UR46], tmem[UR18], tmem[UR42], idesc[UR43], tmem[UR4], UPT ;  /* 0x00042a2e2c007dea */ /* 0x0009e2000ba00312 */
[----:B------:R4:W-:Y:S01]  /*1c60*/  UTCBAR.2CTA.MULTICAST [UR34], URZ, UR33 ;  /* 0x000000ff220073e9 */ /* 0x0009e20008200821 */
[----:B------:R-:W-:Y:S02]  /*1c70*/  NOP ;  /* 0x0000000000007918 */ /* 0x000fe40000000000 */
.L_x_28:
[----:B------:R-:W-:Y:S01]  /*1c80*/  UIADD3 UR36, UPT, UPT, UR36, 0x1, URZ ;  /* 0x0000000124247890 */ /* 0x000fe2000fffe0ff */
[----:B------:R-:W-:Y:S01]  /*1c90*/  PLOP3.LUT P1, PT, PT, PT, PT, 0x80, 0x8 ;  /* 0x000000000008781c */ /* 0x000fe20003f2f070 */
[----:B------:R-:W-:Y:S02]  /*1ca0*/  UISETP.GT.U32.AND UP3, UPT, UR35, 0x1e, UPT ;  /* 0x0000001e2300788c */ /* 0x000fe4000bf64070 */
[----:B------:R-:W-:Y:S02]  /*1cb0*/  UISETP.NE.AND UP2, UPT, UR36, 0x8, UPT ;  /* 0x000000082400788c */ /* 0x000fe4000bf45270 */
[----:B------:R-:W-:Y:S02]  /*1cc0*/  UISETP.NE.OR UP3, UPT, UR32, URZ, UP3 ;  /* 0x000000ff2000728c */ /* 0x000fe40009f65670 */
[----:B------:R-:W-:Y:S02]  /*1cd0*/  USEL UR16, URZ, 0x1, UP2 ;  /* 0x00000001ff107887 */ /* 0x000fe40009000000 */
[----:B------:R-:W-:Y:S02]  /*1ce0*/  USEL UR36, UR36, URZ, UP2 ;  /* 0x000000ff24247287 */ /* 0x000fe40009000000 */
[----:B------:R-:W-:Y:S01]  /*1cf0*/  ULOP3.LUT UR37, UR37, UR16, URZ, 0x3c, !UPT ;  /* 0x0000001025257292 */ /* 0x000fe2000f8e3cff */
[----:B------:R-:W-:Y:S01]  /*1d00*/  PLOP3.LUT P0, PT, PT, PT, UP3, 0x80, 0x8 ;  /* 0x000000000008781c */ /* 0x000fe20003f0f038 */
[----:B------:R-:W-:Y:S03]  /*1d10*/  UIADD3 UR35, UPT, UPT, UR35, 0x1, URZ ;  /* 0x0000000123237890 */ /* 0x000fe6000fffe0ff */
[----:B------:R-:W-:Y:S02]  /*1d20*/  @!UP3 USHF.L.U32 UR16, UR37, 0x1f, URZ ;  /* 0x0000001f2510b899 */ /* 0x000fe400080006ff */
[----:B------:R-:W-:Y:S02]  /*1d30*/  @!UP3 ULEA UR26, UR36, UR12, 0x3 ;  /* 0x0000000c241ab291 */ /* 0x000fe4000f8e18ff */
[----:B------:R-:W-:Y:S02]  /*1d40*/  UISETP.NE.AND UP2, UPT, UR35, 0x20, UPT ;  /* 0x000000202300788c */ /* 0x000fe4000bf45270 */
[----:B-1----:R-:W-:Y:S05]  /*1d50*/  IMAD.U32 R2, RZ, RZ, UR16 ;  /* 0x00000010ff027e24 */ /* 0x002fea000f8e00ff */
[----:B------:R5:W1:Y:S02]  /*1d60*/  @!P0 SYNCS.PHASECHK.TRANS64.TRYWAIT P1, [UR26], R2 ;  /* 0x00000002ff0085a7 */ /* 0x000a64000802111a */
[----:B------:R-:W-:Y:S05]  /*1d70*/  BRA.U UP2, `(.L_x_31) ;  /* 0xfffffffd02147547 */ /* 0x000fea000b83ffff */
[----:B------:R-:W-:Y:S05]  /*1d80*/  BRA.U UP1, `(.L_x_32) ;  /* 0x0000000101107547 */ /* 0x000fea000b800000 */
[----:B------:R-:W-:Y:S01]  /*1d90*/  UIADD3 UR17, UPT, UPT, UR17, 0x80, URZ ;  /* 0x0000008011117890 */ /* 0x000fe2000fffe0ff */
[----:B------:R-:W-:-:S08]  /*1da0*/  UMOV UR16, 0x3 ;  /* 0x0000000300107882 */ /* 0x000fd00000000000 */
[----:B------:R4:W-:Y:S01]  /*1db0*/  UTCBAR.2CTA.MULTICAST [UR17], URZ, UR16 ;  /* 0x000000ff110073e9 */ /* 0x0009e20008200810 */
[----:B------:R-:W-:Y:S02]  /*1dc0*/  NOP ;  /* 0x0000000000007918 */ /* 0x000fe40000000000 */
.L_x_32:
[----:B------:R-:W-:-:S04]  /*1dd0*/  UIADD3 UR38, UPT, UPT, UR38, 0x1, URZ ;  /* 0x0000000126267890 */ /* 0x000fc8000fffe0ff */
[----:B------:R-:W-:-:S04]  /*1de0*/  UISETP.NE.AND UP2, UPT, UR38, 0x2, UPT ;  /* 0x000000022600788c */ /* 0x000fc8000bf45270 */
[----:B------:R-:W-:Y:S02]  /*1df0*/  USEL UR38, UR38, URZ, UP2 ;  /* 0x000000ff26267287 */ /* 0x000fe40009000000 */
[----:B----4-:R-:W-:Y:S02]  /*1e00*/  USEL UR16, URZ, 0x1, UP2 ;  /* 0x00000001ff107887 */ /* 0x010fe40009000000 */
[----:B------:R-:W-:-:S04]  /*1e10*/  UISETP.GE.AND UP2, UPT, UR27, 0x200, UPT ;  /* 0x000002001b00788c */ /* 0x000fc8000bf46270 */
[----:B------:R-:W-:-:S05]  /*1e20*/  LOP3.LUT R5, R5, UR16, RZ, 0x3c, !PT ;  /* 0x0000001005057c12 */ /* 0x000fca000f8e3cff */
[----:B------:R-:W-:Y:S05]  /*1e30*/  BRA.U !UP2, `(.L_x_33) ;  /* 0xfffffff90aac7547 */ /* 0x000fea000b83ffff */
[----:B------:R-:W-:-:S06]  /*1e40*/  UIADD3 UR38, UPT, UPT, UR38, 0x1, URZ ;  /* 0x0000000126267890 */ /* 0x000fcc000fffe0ff */
[----:B------:R-:W-:Y:S02]  /*1e50*/  MOV R6, UR38 ;  /* 0x0000002600067c02 */ /* 0x000fe40008000f00 */
.L_x_25:
[----:B------:R-:W-:-:S09]  /*1e60*/  UISETP.NE.AND UP0, UPT, UR28, URZ, UPT ;  /* 0x000000ff1c00728c */ /* 0x000fd2000bf05270 */
[----:B------:R-:W-:Y:S05]  /*1e70*/  BRA.U UP0, `(.L_x_24) ;  /* 0x00000001002c7547 */ /* 0x000fea000b800000 */
[----:B-----5:R-:W5:Y:S01]  /*1e80*/  S2R R2, SR_CgaCtaId ;  /* 0x0000000000027919 */ /* 0x020f620000008800 */
[----:B------:R-:W-:Y:S02]  /*1e90*/  ISETP.NE.AND P0, PT, R6, 0x2, PT ;  /* 0x000000020600780c */ /* 0x000fe40003f05270 */
[----:B------:R-:W-:Y:S02]  /*1ea0*/  MOV R3, 0x400 ;  /* 0x0000040000037802 */ /* 0x000fe40000000f00 */
[----:B------:R-:W-:-:S04]  /*1eb0*/  SEL R4, RZ, 0x1, P0 ;  /* 0x00000001ff047807 */ /* 0x000fc80000000000 */
[----:B------:R-:W-:-:S05]  /*1ec0*/  LOP3.LUT R4, R5, R4, RZ, 0x3c, !PT ;  /* 0x0000000405047212 */ /* 0x000fca00078e3cff */
[----:B------:R-:W-:Y:S01]  /*1ed0*/  IMAD.U32 R4, R4, -0x80000000, RZ ;  /* 0x8000000004047824 */ /* 0x000fe200078e00ff */
[----:B-----5:R-:W-:Y:S02]  /*1ee0*/  LEA R2, R2, R3, 0x18 ;  /* 0x0000000302027211 */ /* 0x020fe400078ec0ff */
[----:B------:R-:W-:-:S05]  /*1ef0*/  SEL R3, R6, RZ, P0 ;  /* 0x000000ff06037207 */ /* 0x000fca0000000000 */
[----:B------:R-:W-:-:S04]  /*1f00*/  IMAD R2, R3, 0x8, R2 ;  /* 0x0000000803027824 */ /* 0x000fc800078e0202 */
[----:B------:R-:W5:Y:S02]  /*1f10*/  SYNCS.PHASECHK.TRANS64.TRYWAIT P0, [R2+URZ+0x90], R4 ;  /* 0x00009004020075a7 */ /* 0x000f6400080011ff */
[----:B-----5:R-:W-:Y:S05]  /*1f20*/  @!P0 BRA `(.L_x_34) ;  /* 0x0000002400e08947 */ /* 0x020fea0003800000 */
.L_x_24:
[----:B------:R-:W-:-:S13]  /*1f30*/  ISETP.GT.AND P0, PT, R7, 0x3, PT ;  /* 0x000000030700780c */ /* 0x000fda0003f04270 */
[----:B-12345:R-:W-:Y:S05]  /*1f40*/  @P0 EXIT ;  /* 0x000000000000094d */ /* 0x03efea0003800000 */
[----:B------:R-:W-:-:S13]  /*1f50*/  ISETP.NE.AND P0, PT, R7, RZ, PT ;  /* 0x000000ff0700720c */ /* 0x000fda0003f05270 */
[----:B------:R-:W-:Y:S05]  /*1f60*/  @P0 BRA `(.L_x_35) ;  /* 0x00000004008c0947 */ /* 0x000fea0003800000 */
[----:B------:R-:W1:Y:S01]  /*1f70*/  S2R R6, SR_CgaCtaId ;  /* 0x0000000000067919 */ /* 0x000e620000008800 */
[----:B------:R-:W-:Y:S01]  /*1f80*/  NOP ;  /* 0x0000000000007918 */ /* 0x000fe20000000000 */
[----:B------:R-:W-:Y:S02]  /*1f90*/  MOV R3, 0x40 ;  /* 0x0000004000037802 */ /* 0x000fe40000000f00 */
[----:B------:R-:W-:Y:S02]  /*1fa0*/  MOV R5, 0x400 ;  /* 0x0000040000057802 */ /* 0x000fe40000000f00 */
[C---:B-1----:R-:W-:Y:S02]  /*1fb0*/  LEA R2, R6.reuse, R3, 0x18 ;  /* 0x0000000306027211 */ /* 0x042fe400078ec0ff */
[----:B------:R-:W-:-:S04]  /*1fc0*/  LEA R5, R6, R5, 0x18 ;  /* 0x0000000506057211 */ /* 0x000fc800078ec0ff */
[----:B------:R-:W1:Y:S02]  /*1fd0*/  LDS.U8 R2, [R2] ;  /* 0x0000000002027984 */ /* 0x000e640000000000 */
[----:B-1----:R-:W-:-:S13]  /*1fe0*/  ISETP.NE.AND P0, PT, R2, RZ, PT ;  /* 0x000000ff0200720c */ /* 0x002fda0003f05270 */
[----:B------:R-:W-:Y:S05]  /*1ff0*/  @P0 BRA `(.L_x_36) ;  /* 0x0000000400500947 */ /* 0x000fea0003800000 */
[C---:B------:R-:W-:Y:S02]  /*2000*/  LOP3.LUT R2, R6.reuse, 0x1, RZ, 0xc0, !PT ;  /* 0x0000000106027812 */ /* 0x040fe400078ec0ff */
[----:B------:R-:W-:Y:S02]  /*2010*/  LOP3.LUT R13, R6, 0x1, RZ, 0x3c, !PT ;  /* 0x00000001060d7812 */ /* 0x000fe400078e3cff */
[----:B------:R-:W-:-:S13]  /*2020*/  ISETP.NE.U32.AND P1, PT, R2, 0x1, PT ;  /* 0x000000010200780c */ /* 0x000fda0003f25070 */
[----:B------:R-:W-:Y:S05]  /*2030*/  @!P1 BRA `(.L_x_37) ;  /* 0x0000000000c49947 */ /* 0x000fea0003800000 */
[----:B------:R-:W-:Y:S01]  /*2040*/  ELECT P0, URZ, PT ;  /* 0x0000000000ff782f */ /* 0x000fe20003800000 */
[----:B------:R-:W-:-:S12]  /*2050*/  BSSY B0, `(.L_x_37) ;  /* 0x000002f000007945 */ /* 0x000fd80003800000 */
[----:B------:R-:W-:Y:S05]  /*2060*/  @!P0 BRA `(.L_x_38) ;  /* 0x0000000000b48947 */ /* 0x000fea0003800000 */
[----:B------:R-:W-:-:S05]  /*2070*/  UMOV UR4, 0x10 ;  /* 0x0000001000047882 */ /* 0x000fca0000000000 */
[----:B------:R-:W-:Y:S04]  /*2080*/  DEPBAR.LE SB1, 0x36 ;  /* 0x00009d800000791a */ /* 0x000fe80000000000 */
[----:B------:R-:W1:Y:S02]  /*2090*/  UTCATOMSWS.2CTA.FIND_AND_SET.ALIGN UP0, UR4, UR4 ;  /* 0x00000004000475e3 */ /* 0x000e640008200800 */
[----:B-1----:R-:W-:Y:S01]  /*20a0*/  PLOP3.LUT P0, PT, PT, PT, UP0, 0x80, 0x8 ;  /* 0x000000000008781c */ /* 0x002fe20003f0f008 */
[----:B------:R-:W-:-:S03]  /*20b0*/  IMAD.U32 R12, RZ, RZ, UR4 ;  /* 0x00000004ff0c7e24 */ /* 0x000fc6000f8e00ff */
[----:B------:R-:W-:-:S04]  /*20c0*/  SEL R2, RZ, 0xffffffff, !P0 ;  /* 0xffffffffff027807 */ /* 0x000fc80004000000 */
[----:B------:R-:W-:-:S13]  /*20d0*/  ISETP.NE.AND P0, PT, R2, RZ, PT ;  /* 0x000000ff0200720c */ /* 0x000fda0003f05270 */
[----:B------:R-:W-:Y:S05]  /*20e0*/  @P0 BRA `(.L_x_39) ;  /* 0x0000000000240947 */ /* 0x000fea0003800000 */
.L_x_40:
[----:B------:R-:W-:Y:S05]  /*20f0*/  NANOSLEEP 0x64 ;  /* 0x000000640000795d */ /* 0x000fea0003800000 */
[----:B------:R-:W-:-:S05]  /*2100*/  UMOV UR4, 0x10 ;  /* 0x0000001000047882 */ /* 0x000fca0000000000 */
[----:B------:R-:W-:Y:S04]  /*2110*/  DEPBAR.LE SB1, 0x36 ;  /* 0x00009d800000791a */ /* 0x000fe80000000000 */
[----:B------:R-:W1:Y:S02]  /*2120*/  UTCATOMSWS.2CTA.FIND_AND_SET.ALIGN UP0, UR4, UR4 ;  /* 0x00000004000475e3 */ /* 0x000e640008200800 */
[----:B-1----:R-:W-:Y:S01]  /*2130*/  PLOP3.LUT P0, PT, PT, PT, UP0, 0x80, 0x8 ;  /* 0x000000000008781c */ /* 0x002fe20003f0f008 */
[----:B------:R-:W-:-:S03]  /*2140*/  IMAD.U32 R12, RZ, RZ, UR4 ;  /* 0x00000004ff0c7e24 */ /* 0x000fc6000f8e00ff */
[----:B------:R-:W-:-:S04]  /*2150*/  SEL R2, RZ, 0xffffffff, !P0 ;  /* 0xffffffffff027807 */ /* 0x000fc80004000000 */
[----:B------:R-:W-:-:S13]  /*2160*/  ISETP.NE.AND P0, PT, R2, RZ, PT ;  /* 0x000000ff0200720c */ /* 0x000fda0003f05270 */
[----:B------:R-:W-:Y:S05]  /*2170*/  @!P0 BRA `(.L_x_40) ;  /* 0xfffffffc00dc8947 */ /* 0x000fea000383ffff */
.L_x_39:
[----:B------:R-:W-:Y:S01]  /*2180*/  MOV R11, 0x60 ;  /* 0x00000060000b7802 */ /* 0x000fe20000000f00 */
[----:B------:R-:W-:Y:S01]  /*2190*/  VIADD R2, R5, 0xa8 ;  /* 0x000000a805027836 */ /* 0x000fe20000000000 */
[----:B------:R-:W-:Y:S01]  /*21a0*/  MOV R3, 0x58 ;  /* 0x0000005800037802 */ /* 0x000fe20000000f00 */
[----:B------:R-:W-:Y:S01]  /*21b0*/  IMAD.MOV.U32 R8, RZ, RZ, 0x4 ;  /* 0x00000004ff087424 */ /* 0x000fe200078e00ff */
[C---:B------:R-:W-:Y:S02]  /*21c0*/  LEA R11, R6.reuse, R11, 0x18 ;  /* 0x0000000b060b7211 */ /* 0x040fe400078ec0ff */
[----:B------:R-:W-:-:S03]  /*21d0*/  LEA R4, R6, R3, 0x18 ;  /* 0x0000000306047211 */ /* 0x000fc600078ec0ff */
[----:B------:R-:W1:Y:S02]  /*21e0*/  LDS R14, [R11] ;  /* 0x000000000b0e7984 */ /* 0x000e640000000800 */
[----:B-1----:R-:W-:-:S04]  /*21f0*/  IMAD.U32 R14, R14, -0x80000000, RZ ;  /* 0x800000000e0e7824 */ /* 0x002fc800078e00ff */
[----:B------:R-:W1:Y:S02]  /*2200*/  SYNCS.PHASECHK.TRANS64.TRYWAIT P0, [R4+URZ], R14 ;  /* 0x0000000e040075a7 */ /* 0x000e6400080011ff */
[----:B-1----:R-:W-:Y:S05]  /*2210*/  @P0 BRA `(.L_x_41) ;  /* 0x0000000000080947 */ /* 0x002fea0003800000 */
[----:B------:R-:W1:Y:S02]  /*2220*/  SYNCS.PHASECHK.TRANS64.TRYWAIT P0, [R4+URZ], R14 ;  /* 0x0000000e040075a7 */ /* 0x000e6400080011ff */
[----:B-1----:R-:W-:Y:S05]  /*2230*/  @!P0 BRA `(.L_x_42) ;  /* 0x0000002400348947 */ /* 0x002fea0003800000 */
.L_x_41:
[C---:B------:R-:W-:Y:S01]  /*2240*/  PRMT R3, R13.reuse, 0x654, R4 ;  /* 0x000006540d037816 */ /* 0x040fe20000000004 */
[C---:B------:R-:W-:Y:S01]  /*2250*/  IMAD.SHL.U32 R10, R12.reuse, 0x20, RZ ;  /* 0x000000200c0a7824 */ /* 0x040fe200078e00ff */
[----:B------:R-:W-:Y:S01]  /*2260*/  PRMT R2, R13, 0x654, R2 ;  /* 0x000006540d027816 */ /* 0x000fe20000000002 */
[----:B------:R-:W-:Y:S01]  /*2270*/  IMAD.MOV.U32 R7, RZ, RZ, 0xffff ;  /* 0x0000ffffff077424 */ /* 0x000fe200078e00ff */
[----:B------:R2:W-:Y:S01]  /*2280*/  SYNCS.ARRIVE.TRANS64.RED RZ, [R3+URZ], R8 ;  /* 0x0000000803ff79a7 */ /* 0x0005e200080004ff */
[----:B-1----:R-:W-:Y:S01]  /*2290*/  IMAD.MOV.U32 R4, RZ, RZ, 0x1 ;  /* 0x00000001ff047424 */ /* 0x002fe200078e00ff */
[----:B------:R1:W-:Y:S01]  /*22a0*/  STS [R5+0xa8], R10 ;  /* 0x0000a80a05007388 */ /* 0x0003e20000000800 */
[----:B------:R-:W-:Y:S01]  /*22b0*/  VIADD R9, R12, 0x10 ;  /* 0x000000100c097836 */ /* 0x000fe20000000000 */
[----:B------:R-:W-:Y:S02]  /*22c0*/  SHF.L.U32 R7, R7, R12, RZ ;  /* 0x0000000c07077219 */ /* 0x000fe400000006ff */
[----:B------:R1:W-:Y:S02]  /*22d0*/  STAS [R2.64], R12 ;  /* 0x0000000c02007dbd */ /* 0x0003e4000c0008ff */
[----:B--2---:R-:W-:-:S02]  /*22e0*/  SHF.L.U32 R8, R4, R9, RZ ;  /* 0x0000000904087219 */ /* 0x004fc400000006ff */
[----:B------:R-:W-:Y:S02]  /*22f0*/  MOV R9, 0x50 ;  /* 0x0000005000097802 */ /* 0x000fe40000000f00 */
[----:B------:R-:W-:Y:S02]  /*2300*/  LOP3.LUT R7, R8, R7, RZ, 0xfc, !PT ;  /* 0x0000000708077212 */ /* 0x000fe400078efcff */
[----:B------:R-:W-:-:S05]  /*2310*/  LEA R8, R6, R9, 0x18 ;  /* 0x0000000906087211 */ /* 0x000fca00078ec0ff */
[----:B------:R1:W-:Y:S04]  /*2320*/  ATOMS.OR RZ, [R8], R7 ;  /* 0x0000000708ff738c */ /* 0x0003e80003000000 */
[----:B------:R1:W-:Y:S02]  /*2330*/  ATOMS.XOR RZ, [R11], R4 ;  /* 0x000000040bff738c */ /* 0x0003e40003800000 */
.L_x_38:
[----:B------:R-:W-:Y:S05]  /*2340*/  BSYNC B0 ;  /* 0x0000000000007941 */ /* 0x000fea0003800000 */
.L_x_37:
[----:B------:R-:W-:Y:S05]  /*2350*/  @P1 BRA `(.L_x_43) ;  /* 0x0000000000881947 */ /* 0x000fea0003800000 */
[----:B------:R-:W-:Y:S05]  /*2360*/  WARPSYNC.ALL ;  /* 0x0000000000007948 */ /* 0x000fea0003800000 */
[----:B------:R-:W-:Y:S01]  /*2370*/  NOP ;  /* 0x0000000000007918 */ /* 0x000fe20000000000 */
[----:B------:R-:W-:-:S13]  /*2380*/  ELECT P0, URZ, PT ;  /* 0x0000000000ff782f */ /* 0x000fda0003800000 */
[----:B------:R-:W-:Y:S05]  /*2390*/  @!P0 BRA `(.L_x_43) ;  /* 0x0000000000788947 */ /* 0x000fea0003800000 */
[----:B-1----:R-:W-:Y:S02]  /*23a0*/  MOV R7, 0x60 ;  /* 0x0000006000077802 */ /* 0x002fe40000000f00 */
[----:B------:R-:W-:Y:S02]  /*23b0*/  MOV R3, 0x58 ;  /* 0x0000005800037802 */ /* 0x000fe40000000f00 */
        /* <DEDUP_REMOVED lines=8> */
.L_x_44:
[----:B------:R-:W2:Y:S01]  /*2440*/  LDS R10, [R5+0xa8] ;  /* 0x0000a800050a7984 */ /* 0x000ea20000000800 */
[----:B-1----:R-:W-:Y:S01]  /*2450*/  IMAD.MOV.U32 R3, RZ, RZ, 0xffff ;  /* 0x0000ffffff037424 */ /* 0x002fe200078e00ff */
[----:B------:R-:W-:Y:S01]  /*2460*/  PRMT R4, R13, 0x654, R4 ;  /* 0x000006540d047816 */ /* 0x000fe20000000004 */
[----:B------:R-:W-:Y:S02]  /*2470*/  IMAD.MOV.U32 R2, RZ, RZ, 0x1 ;  /* 0x00000001ff027424 */ /* 0x000fe400078e00ff */
[C---:B--2---:R-:W-:Y:S01]  /*2480*/  IMAD.SHL.U32 R8, R10.reuse, 0x20, RZ ;  /* 0x000000200a087824 */ /* 0x044fe200078e00ff */
[----:B------:R-:W-:Y:S01]  /*2490*/  SHF.L.U32 R3, R3, R10, RZ ;  /* 0x0000000a03037219 */ /* 0x000fe200000006ff */
[----:B------:R-:W-:-:S03]  /*24a0*/  VIADD R9, R10, 0x10 ;  /* 0x000000100a097836 */ /* 0x000fc60000000000 */
[----:B------:R2:W-:Y:S02]  /*24b0*/  STS [R5+0xa8], R8 ;  /* 0x0000a80805007388 */ /* 0x0005e40000000800 */
[----:B------:R-:W-:Y:S02]  /*24c0*/  SHF.L.U32 R10, R2, R9, RZ ;  /* 0x00000009020a7219 */ /* 0x000fe400000006ff */
[----:B------:R-:W-:Y:S02]  /*24d0*/  MOV R9, 0x50 ;  /* 0x0000005000097802 */ /* 0x000fe40000000f00 */
[----:B------:R-:W-:Y:S02]  /*24e0*/  LOP3.LUT R3, R10, R3, RZ, 0xfc, !PT ;  /* 0x000000030a037212 */ /* 0x000fe400078efcff */
[----:B------:R-:W-:-:S05]  /*24f0*/  LEA R6, R6, R9, 0x18 ;  /* 0x0000000906067211 */ /* 0x000fca00078ec0ff */
[----:B------:R2:W-:Y:S01]  /*2500*/  ATOMS.OR RZ, [R6], R3 ;  /* 0x0000000306ff738c */ /* 0x0005e20003000000 */
[----:B------:R2:W-:Y:S03]  /*2510*/  SYNCS.ARRIVE.TRANS64.RED.A1T0 RZ, [R4+URZ], RZ ;  /* 0x000000ff04ff79a7 */ /* 0x0005e600081004ff */
[----:B------:R2:W-:Y:S01]  /*2520*/  ATOMS.XOR RZ, [R7], R2 ;  /* 0x0000000207ff738c */ /* 0x0005e20003800000 */
[----:B------:R-:W-:Y:S05]  /*2530*/  BRA `(.L_x_43) ;  /* 0x0000000000107947 */ /* 0x000fea0003800000 */
.L_x_36:
[----:B------:R-:W-:Y:S02]  /*2540*/  MOV R2, 0xffffffff ;  /* 0xffffffff00027802 */ /* 0x000fe40000000f00 */
[----:B------:R-:W-:-:S03]  /*2550*/  MOV R4, 0x2580 ;  /* 0x0000258000047802 */ /* 0x000fc60000000f00 */
[----:B------:R1:W-:Y:S04]  /*2560*/  STS [R5+0xa8], R2 ;  /* 0x0000a80205007388 */ /* 0x0003e80000000800 */
[----:B-1----:R-:W-:Y:S05]  /*2570*/  CALL.REL.NOINC `($__internal_1_$__cuda_sm10x_tcgen05_guardrail_trap_phase_invalid_during_alloc) ;  /* 0x0000002000cc7944 */ /* 0x002fea0003c00000 */
.L_x_43:
[----:B------:R-:W-:Y:S05]  /*2580*/  WARPSYNC.ALL ;  /* 0x0000000000007948 */ /* 0x000fea0003800000 */
[----:B------:R-:W-:Y:S01]  /*2590*/  NOP ;  /* 0x0000000000007918 */ /* 0x000fe20000000000 */
.L_x_35:
[----:B------:R-:W3:Y:S08]  /*25a0*/  S2UR UR4, SR_CgaCtaId ;  /* 0x00000000000479c3 */ /* 0x000ef00000008800 */
[----:B------:R-:W-:Y:S01]  /*25b0*/  BAR.SYNC.DEFER_BLOCKING 0x3, 0xa0 ;  /* 0x00c2800000007b1d */ /* 0x000fe20000010000 */
[----:B-12---:R-:W-:-:S07]  /*25c0*/  MOV R3, 0x400 ;  /* 0x0000040000037802 */ /* 0x006fce0000000f00 */
[----:B------:R-:W1:Y:S01]  /*25d0*/  S2UR UR25, SR_CTAID.Z ;  /* 0x00000000001979c3 */ /* 0x000e620000002700 */
[----:B---3--:R-:W-:-:S05]  /*25e0*/  IMAD.U32 R2, RZ, RZ, UR4 ;  /* 0x00000004ff027e24 */ /* 0x008fca000f8e00ff */
[----:B------:R-:W-:Y:S01]  /*25f0*/  LEA R3, R2, R3, 0x18 ;  /* 0x0000000302037211 */ /* 0x000fe200078ec0ff */
[----:B-1----:R-:W-:-:S04]  /*2600*/  UISETP.GT.U32.AND UP0, UPT, UR25, 0x1ff, UPT ;  /* 0x000001ff1900788c */ /* 0x002fc8000bf04070 */
[----:B------:R1:W2:Y:S05]  /*2610*/  LDS R47, [R3+0xa8] ;  /* 0x0000a800032f7984 */ /* 0x0002aa0000000800 */
[----:B------:R-:W-:Y:S05]  /*2620*/  BRA.U UP0, `(.L_x_46) ;  /* 0x0000001900d47547 */ /* 0x000fea000b800000 */
[----:B------:R-:W3:Y:S01]  /*2630*/  LDCU.64 UR4, c[0x0][0x648] ;  /* 0x0000c900ff0477ac */ /* 0x000ee20008000a00 */
[----:B------:R-:W-:Y:S01]  /*2640*/  IMAD.SHL.U32 R4, R0, 0x20, RZ ;  /* 0x0000002000047824 */ /* 0x000fe200078e00ff */
[----:B------:R-:W-:Y:S01]  /*2650*/  SHF.R.U32.HI R0, RZ, 0x5, R0 ;  /* 0x00000005ff007819 */ /* 0x000fe20000011600 */
[----:B------:R-:W4:Y:S01]  /*2660*/  S2UR UR18, SR_CgaCtaId ;  /* 0x00000000001279c3 */ /* 0x000f220000008800 */
[----:B------:R-:W5:Y:S01]  /*2670*/  LDCU UR27, c[0x0][0x374] ;  /* 0x00006e80ff1b77ac */ /* 0x000f620008000800 */
[----:B------:R-:W-:Y:S01]  /*2680*/  ISETP.NE.AND P0, PT, R2, UR30, PT ;  /* 0x0000001e02007c0c */ /* 0x000fe2000bf05270 */
[----:B------:R-:W1:Y:S01]  /*2690*/  S2R R39, SR_LANEID ;  /* 0x0000000000277919 */ /* 0x000e620000000000 */
[----:B------:R-:W-:Y:S01]  /*26a0*/  LOP3.LUT R5, R4, 0x3e0, RZ, 0xc0, !PT ;  /* 0x000003e004057812 */ /* 0x000fe200078ec0ff */
[----:B------:R-:W2:Y:S01]  /*26b0*/  LDCU.64 UR40, c[0x0][0x348] ;  /* 0x00006900ff2877ac */ /* 0x000ea20008000a00 */
[----:B------:R-:W-:Y:S01]  /*26c0*/  ISETP.LT.AND P0, PT, R2, RZ, P0 ;  /* 0x000000ff0200720c */ /* 0x000fe20000701270 */
[----:B------:R-:W-:Y:S01]  /*26d0*/  HFMA2 R40, -RZ, RZ, 0, 0 ;  /* 0x00000000ff287431 */ /* 0x000fe200000001ff */
[----:B------:R-:W1:Y:S01]  /*26e0*/  S2UR UR17, SR_CgaCtaId ;  /* 0x00000000001179c3 */ /* 0x000e620000008800 */
[----:B------:R-:W-:Y:S01]  /*26f0*/  IMAD R4, R0, 0x400, R5 ;  /* 0x0000040000047824 */ /* 0x000fe200078e0205 */
[----:B------:R-:W-:Y:S01]  /*2700*/  USHF.R.U32.HI UR44, URZ, 0x1, UR31 ;  /* 0x00000001ff2c7899 */ /* 0x000fe2000801161f */
[----:B------:R-:W-:Y:S01]  /*2710*/  BSSY B1, `(.L_x_46) ;  /* 0x00001a6000017945 */ /* 0x000fe20003800000 */
[----:B------:R-:W-:Y:S01]  /*2720*/  IMAD.U32 R45, RZ, RZ, UR25 ;  /* 0x00000019ff2d7e24 */ /* 0x000fe2000f8e00ff */
[----:B------:R-:W1:Y:S01]  /*2730*/  LDCU.64 UR42, c[0x0][0x358] ;  /* 0x00006b00ff2a77ac */ /* 0x000e620008000a00 */
[----:B------:R-:W-:-:S02]  /*2740*/  IMAD.IADD R4, R3, 0x1, R4 ;  /* 0x0000000103047824 */ /* 0x000fc400078e0204 */
[----:B------:R-:W1:Y:S01]  /*2750*/  S2UR UR16, SR_CgaCtaId ;  /* 0x00000000001079c3 */ /* 0x000e620000008800 */
[----:B---3--:R-:W-:Y:S01]  /*2760*/  UIMAD.WIDE.U32 UR6, UR25, UR5, URZ ;  /* 0x00000005190672a5 */ /* 0x008fe2000f8e00ff */
[----:B------:R-:W-:Y:S01]  /*2770*/  IMAD.MOV.U32 R38, RZ, RZ, RZ ;  /* 0x000000ffff267224 */ /* 0x000fe200078e00ff */
[----:B------:R-:W-:Y:S01]  /*2780*/  UIADD3 UR28, UPT, UPT, UR44, -0x1, URZ ;  /* 0xffffffff2c1c7890 */ /* 0x000fe2000fffe0ff */
[C---:B------:R-:W-:Y:S01]  /*2790*/  IADD3 R5, PT, PT, R4.reuse, 0x410, RZ ;  /* 0x0000041004057810 */ /* 0x040fe20007ffe0ff */
[----:B------:R-:W-:Y:S01]  /*27a0*/  UIADD3 UR5, UPT, UPT, -UR7, UR25, URZ ;  /* 0x0000001907057290 */ /* 0x000fe2000fffe1ff */
[----:B------:R-:W-:Y:S01]  /*27b0*/  VIADD R4, R4, 0x400 ;  /* 0x0000040004047836 */ /* 0x000fe20000000000 */
[----:B--2---:R-:W-:Y:S01]  /*27c0*/  UIADD3 UR38, UP3, UPT, UR40, 0x240, URZ ;  /* 0x0000024028267890 */ /* 0x004fe2000ff7e0ff */
[----:B------:R-:W2:Y:S01]  /*27d0*/  S2UR UR12, SR_CgaCtaId ;  /* 0x00000000000c79c3 */ /* 0x000ea20000008800 */
[----:B------:R-:W-:Y:S01]  /*27e0*/  USHF.R.U32.HI UR5, URZ, UR23, UR5 ;  /* 0x00000017ff057299 */ /* 0x000fe20008011605 */
[----:B------:R-:W-:Y:S01]  /*27f0*/  IMAD.U32 R37, RZ, RZ, UR28 ;  /* 0x0000001cff257e24 */ /* 0x000fe2000f8e00ff */
[----:B------:R-:W-:Y:S01]  /*2800*/  SHF.R.U32.HI R42, RZ, 0x3, R5 ;  /* 0x00000003ff2a7819 */ /* 0x000fe20000011605 */
[----:B------:R-:W3:Y:S01]  /*2810*/  LDCU UR6, c[0x0][0x658] ;  /* 0x0000cb00ff0677ac */ /* 0x000ee20008000800 */
[----:B------:R-:W-:Y:S01]  /*2820*/  SHF.R.U32.HI R41, RZ, 0x3, R4 ;  /* 0x00000003ff297819 */ /* 0x000fe20000011604 */
[----:B------:R-:W-:Y:S01]  /*2830*/  IMAD R44, R0, 0x4, R3 ;  /* 0x00000004002c7824 */ /* 0x000fe200078e0203 */
[----:B------:R-:W-:Y:S01]  /*2840*/  @!P0 IADD3 R37, PT, PT, RZ, UR44, RZ ;  /* 0x0000002cff258c10 */ /* 0x000fe2000fffe0ff */
[----:B------:R-:W-:Y:S01]  /*2850*/  UIADD3 UR5, UPT, UPT, UR7, UR5, URZ ;  /* 0x0000000507057290 */ /* 0x000fe2000fffe0ff */
[----:B------:R-:W-:Y:S01]  /*2860*/  LOP3.LUT R42, R5, 0x10, R42, 0x78, !PT ;  /* 0x00000010052a7812 */ /* 0x000fe200078e782a */
[----:B------:R-:W-:Y:S01]  /*2870*/  UIADD3 UR36, UP2, UPT, UR40, 0x240, URZ ;  /* 0x0000024028247890 */ /* 0x000fe2000ff5e0ff */
[----:B------:R-:W-:Y:S01]  /*2880*/  LOP3.LUT R41, R4, 0x10, R41, 0x78, !PT ;  /* 0x0000001004297812 */ /* 0x000fe200078e7829 */
[----:B------:R-:W-:Y:S01]  /*2890*/  USHF.R.U32.HI UR24, URZ, UR22, UR5 ;  /* 0x00000016ff187299 */ /* 0x000fe20008011605 */
[----:B------:R-:W-:Y:S01]  /*28a0*/  IMAD R43, R0, 0x200000, R47 ;  /* 0x00200000002b7824 */ /* 0x000fe200078e022f */
[----:B------:R-:W-:Y:S01]  /*28b0*/  UIADD3 UR34, UP1, UPT, UR40, 0x240, URZ ;  /* 0x0000024028227890 */ /* 0x000fe2000ff3e0ff */
[----:B------:R-:W-:Y:S01]  /*28c0*/  IADD3 R37, PT, PT, R37, R37, RZ ;  /* 0x0000002525257210 */ /* 0x000fe20007ffe0ff */
[----:B------:R-:W-:-:S02]  /*28d0*/  UIADD3 UR24, UPT, UPT, -UR24, URZ, URZ ;  /* 0x000000ff18187290 */ /* 0x000fc4000fffe1ff */
[----:B------:R-:W-:Y:S02]  /*28e0*/  UIADD3 UR26, UP0, UPT, UR40, 0x240, URZ ;  /* 0x00000240281a7890 */ /* 0x000fe4000ff1e0ff */
[----:B------:R-:W-:Y:S01]  /*28f0*/  UIMAD UR24, UR24, UR4, UR25 ;  /* 0x00000004181872a4 */ /* 0x000fe2000f8e0219 */
[----:B------:R-:W1:Y:S03]  /*2900*/  LDCU.64 UR4, c[0x0][0x660] ;  /* 0x0000cc00ff0477ac */ /* 0x000e660008000a00 */
[----:B---3--:R-:W-:Y:S01]  /*2910*/  UIMAD.WIDE.U32 UR6, UR24, UR6, URZ ;  /* 0x00000006180672a5 */ /* 0x008fe2000f8e00ff */
[----:B------:R-:W3:Y:S03]  /*2920*/  LDCU UR20, c[0x0][0x658] ;  /* 0x0000cb00ff1477ac */ /* 0x000ee60008000800 */
[----:B------:R-:W-:Y:S01]  /*2930*/  UIADD3 UR6, UPT, UPT, UR24, -UR7, URZ ;  /* 0x8000000718067290 */ /* 0x000fe2000fffe0ff */
[----:B------:R-:W2:Y:S03]  /*2940*/  LDCU UR19, c[0x0][0x654] ;  /* 0x0000ca80ff1377ac */ /* 0x000ea60008000800 */
[----:B------:R-:W-:Y:S01]  /*2950*/  USHF.R.U32.HI UR6, URZ, UR21, UR6 ;  /* 0x00000015ff067299 */ /* 0x000fe20008011606 */
[----:B------:R-:W2:Y:S03]  /*2960*/  LDCU.64 UR10, c[0x0][0x648] ;  /* 0x0000c900ff0a77ac */ /* 0x000ea60008000a00 */
[----:B------:R-:W-:-:S02]  /*2970*/  UIADD3 UR6, UPT, UPT, UR7, UR6, URZ ;  /* 0x0000000607067290 */ /* 0x000fc4000fffe0ff */
[----:B------:R-:W-:Y:S02]  /*2980*/  UIADD3.X UR39, UPT, UPT, URZ, UR41, URZ, UP3, !UPT ;  /* 0x00000029ff277290 */ /* 0x000fe40009ffe4ff */
[----:B------:R-:W-:Y:S02]  /*2990*/  USHF.R.U32.HI UR6, URZ, UR15, UR6 ;  /* 0x0000000fff067299 */ /* 0x000fe40008011606 */
[----:B------:R-:W-:Y:S02]  /*29a0*/  UIADD3.X UR37, UPT, UPT, URZ, UR41, URZ, UP2, !UPT ;  /* 0x00000029ff257290 */ /* 0x000fe400097fe4ff */
[----:B-1----:R-:W-:Y:S02]  /*29b0*/  UIMAD.WIDE.U32 UR8, UR6, UR5, URZ ;  /* 0x00000005060872a5 */ /* 0x002fe4000f8e00ff */
[----:B------:R-:W-:-:S05]  /*29c0*/  UIADD3.X UR35, UPT, UPT, URZ, UR41, URZ, UP1, !UPT ;  /* 0x00000029ff237290 */ /* 0x000fca0008ffe4ff */
[----:B------:R-:W-:Y:S02]  /*29d0*/  UMOV UR7, UR9 ;  /* 0x0000000900077c82 */ /* 0x000fe40008000000 */
[----:B------:R-:W-:Y:S02]  /*29e0*/  UIADD3 UR5, UPT, UPT, UR6, -UR7, URZ ;  /* 0x8000000706057290 */ /* 0x000fe4000fffe0ff */
[----:B------:R-:W1:Y:S02]  /*29f0*/  LDCU.64 UR8, c[0x0][0x660] ;  /* 0x0000cc00ff0877ac */ /* 0x000e640008000a00 */
[----:B------:R-:W-:-:S04]  /*2a00*/  USHF.R.U32.HI UR5, URZ, UR14, UR5 ;  /* 0x0000000eff057299 */ /* 0x000fc80008011605 */
[----:B------:R-:W-:-:S04]  /*2a10*/  UIADD3 UR7, UPT, UPT, UR7, UR5, URZ ;  /* 0x0000000507077290 */ /* 0x000fc8000fffe0ff */
[----:B------:R-:W-:-:S03]  /*2a20*/  USHF.R.U32.HI UR7, URZ, UR13, UR7 ;  /* 0x0000000dff077299 */ /* 0x000fc60008011607 */
[----:B------:R-:W1:Y:S01]  /*2a30*/  LDCU UR5, c[0x0][0x654] ;  /* 0x0000ca80ff0577ac */ /* 0x000e620008000800 */
[----:B------:R-:W-:-:S04]  /*2a40*/  UIADD3 UR7, UPT, UPT, -UR7, URZ, URZ ;  /* 0x000000ff07077290 */ /* 0x000fc8000fffe1ff */
[----:B------:R-:W-:Y:S02]  /*2a50*/  UIMAD UR4, UR7, UR4, UR6 ;  /* 0x00000004070472a4 */ /* 0x000fe4000f8e0206 */
[----:B------:R-:W-:-:S04]  /*2a60*/  UIADD3 UR6, UPT, UPT, -UR6, URZ, URZ ;  /* 0x000000ff06067290 */ /* 0x000fc8000fffe1ff */
[----:B------:R-:W-:Y:S01]  /*2a70*/  MOV R48, UR4 ;  /* 0x0000000400307c02 */ /* 0x000fe20008000f00 */
[----:B------:R-:W5:Y:S01]  /*2a80*/  LDCU UR7, c[0x0][0x370] ;  /* 0x00006e00ff0777ac */ /* 0x000f620008000800 */
[----:B------:R-:W2:Y:S01]  /*2a90*/  LDCU UR33, c[0x0][0x378] ;  /* 0x00006f00ff2177ac */ /* 0x000ea20008000800 */
[----:B-1----:R-:W-:-:S06]  /*2aa0*/  UIMAD UR5, UR6, UR5, UR24 ;  /* 0x00000005060572a4 */ /* 0x002fcc000f8e0218 */
[----:B------:R-:W-:Y:S01]  /*2ab0*/  IMAD.U32 R46, RZ, RZ, UR5 ;  /* 0x00000005ff2e7e24 */ /* 0x000fe2000f8e00ff */
[----:B-----5:R-:W-:Y:S01]  /*2ac0*/  UIMAD UR45, UR27, UR7, URZ ;  /* 0x000000071b2d72a4 */ /* 0x020fe2000f8e02ff */
[----:B------:R-:W1:Y:S01]  /*2ad0*/  S2UR UR7, SR_CgaCtaId ;  /* 0x00000000000779c3 */ /* 0x000e620000008800 */
[----:B------:R-:W-:Y:S02]  /*2ae0*/  UIADD3.X UR27, UPT, UPT, URZ, UR41, URZ, UP0, !UPT ;  /* 0x00000029ff1b7290 */ /* 0x000fe400087fe4ff */
[----:B--2---:R-:W-:-:S04]  /*2af0*/  UIMAD UR33, UR45, UR33, URZ ;  /* 0x000000212d2172a4 */ /* 0x004fc8000f8e02ff */
[----:B------:R-:W-:-:S04]  /*2b00*/  ULEA.HI UR33, UR33, UR33, URZ, 0x1 ;  /* 0x0000002121217291 */ /* 0x000fc8000f8f08ff */
[----:B---34-:R-:W-:-:S12]  /*2b10*/  USHF.R.S32.HI UR24, URZ, 0x1, UR33 ;  /* 0x00000001ff187899 */ /* 0x018fd80008011421 */
.L_x_59:
[----:B------:R-:W-:Y:S01]  /*2b20*/  LEA R36, R38, R3, 0x3 ;  /* 0x0000000326247211 */ /* 0x000fe200078e18ff */
[----:B------:R-:W-:Y:S01]  /*2b30*/  BSSY B0, `(.L_x_47) ;  /* 0x0000005000007945 */ /* 0x000fe20003800000 */
[----:B------:R-:W-:Y:S02]  /*2b40*/  SHF.L.U32 R5, R40, 0x1f, RZ ;  /* 0x0000001f28057819 */ /* 0x000fe400000006ff */
[----:B------:R-:W-:Y:S02]  /*2b50*/  LEA R49, R38, R43, 0x7 ;  /* 0x0000002b26317211 */ /* 0x000fe400078e38ff */
[----:B------:R-:W2:Y:S02]  /*2b60*/  SYNCS.PHASECHK.TRANS64.TRYWAIT P0, [R36+URZ+0x80], R5 ;  /* 0x00008005240075a7 */ /* 0x000ea400080011ff */
[----:B-12---:R-:W-:Y:S05]  /*2b70*/  @!P0 BRA `(.L_x_48) ;  /* 0x0000001c00148947 */ /* 0x006fea0003800000 */
.L_x_73:
[----:B-1----:R-:W-:Y:S05]  /*2b80*/  BSYNC B0 ;  /* 0x0000000000007941 */ /* 0x002fea0003800000 */
.L_x_47:
[----:B------:R-:W-:Y:S01]  /*2b90*/  R2UR UR4, R49 ;  /* 0x00000000310472ca */ /* 0x000fe200000e0000 */
[----:B------:R-:W-:Y:S01]  /*2ba0*/  IMAD.IADD R46, R46, 0x1, R46 ;  /* 0x000000012e2e7824 */ /* 0x000fe200078e022e */
[----:B------:R-:W-:Y:S01]  /*2bb0*/  ISETP.NE.AND P2, PT, R0, RZ, PT ;  /* 0x000000ff0000720c */ /* 0x000fe20003f45270 */
[----:B------:R-:W-:-:S03]  /*2bc0*/  IMAD.SHL.U32 R48, R48, 0x80, RZ ;  /* 0x0000008030307824 */ /* 0x000fc600078e00ff */
[----:B------:R-:W-:-:S04]  /*2bd0*/  LOP3.LUT R51, R46, UR32, RZ, 0xfc, !PT ;  /* 0x000000202e337c12 */ /* 0x000fc8000f8efcff */
[----:B------:R-:W-:-:S03]  /*2be0*/  LEA.HI R46, R46, R51, RZ, 0x1 ;  /* 0x000000332e2e7211 */ /* 0x000fc600078f08ff */
[----:B--2---:R-:W1:Y:S01]  /*2bf0*/  LDTM.x32 R4, tmem[UR4] ;  /* 0x00000004000479ee */ /* 0x004e6200082c0000 */
[----:B------:R-:W-:Y:S02]  /*2c00*/  LOP3.LUT R50, R46, 0xfffffffe, RZ, 0xc0, !PT ;  /* 0xfffffffe2e327812 */ /* 0x000fe400078ec0ff */
[----:B------:R-:W-:Y:S02]  /*2c10*/  SHF.R.U32.HI R46, RZ, 0x1, R46 ;  /* 0x00000001ff2e7819 */ /* 0x000fe4000001162e */
[----:B------:R-:W-:-:S04]  /*2c20*/  ISETP.NE.AND P0, PT, R51, R50, PT ;  /* 0x000000323300720c */ /* 0x000fc80003f05270 */
[----:B------:R-:W-:Y:S02]  /*2c30*/  ISETP.LT.AND P0, PT, R51, RZ, P0 ;  /* 0x000000ff3300720c */ /* 0x000fe40000701270 */
[-C--:B-1----:R-:W-:Y:S02]  /*2c40*/  FMNMX.NAN R51, |R18|, |R34|.reuse, !PT ;  /* 0x4000002212337209 */ /* 0x082fe40007820200 */
[----:B------:R-:W-:Y:S02]  /*2c50*/  FMNMX.NAN R50, |R19|, |R35|, !PT ;  /* 0x4000002313327209 */ /* 0x000fe40007820200 */
[----:B------:R-:W-:Y:S02]  /*2c60*/  F2FP.SATFINITE.E4M3.F32.PACK_AB_MERGE_C R34, R35, R34, RZ ;  /* 0x000000222322723e */ /* 0x000fe400048070ff */
[----:B------:R-:W-:Y:S02]  /*2c70*/  FMNMX.NAN R54, |R17|, |R33|, !PT ;  /* 0x4000002111367209 */ /* 0x000fe40007820200 */
[----:B------:R-:W-:-:S02]  /*2c80*/  F2FP.SATFINITE.E4M3.F32.PACK_AB_MERGE_C R53, R33, R32, RZ ;  /* 0x000000202135723e */ /* 0x000fc400048070ff */
[----:B------:R-:W-:Y:S02]  /*2c90*/  FMNMX.NAN R35, |R16|, |R32|, !PT ;  /* 0x4000002010237209 */ /* 0x000fe40007820200 */
[----:B------:R-:W-:Y:S02]  /*2ca0*/  F2FP.SATFINITE.E4M3.F32.PACK_AB_MERGE_C R52, R15, R14, RZ ;  /* 0x0000000e0f34723e */ /* 0x000fe400048070ff */
[----:B------:R-:W-:Y:S02]  /*2cb0*/  FMNMX.NAN R33, |R14|, |R30|, !PT ;  /* 0x4000001e0e217209 */ /* 0x000fe40007820200 */
[----:B------:R-:W-:Y:S02]  /*2cc0*/  F2FP.SATFINITE.E4M3.F32.PACK_AB_MERGE_C R19, R19, R18, RZ ;  /* 0x000000121313723e */ /* 0x000fe400048070ff */
[----:B------:R-:W-:Y:S02]  /*2cd0*/  FMNMX.NAN R32, |R15|, |R31|, !PT ;  /* 0x4000001f0f207209 */ /* 0x000fe40007820200 */
[----:B------:R-:W-:-:S02]  /*2ce0*/  F2FP.SATFINITE.E4M3.F32.PACK_AB_MERGE_C R14, R31, R30, RZ ;  /* 0x0000001e1f0e723e */ /* 0x000fc400048070ff */
[----:B------:R-:W-:Y:S02]  /*2cf0*/  F2FP.SATFINITE.E4M3.F32.PACK_AB_MERGE_C R18, R17, R16, RZ ;  /* 0x000000101112723e */ /* 0x000fe400048070ff */
[----:B------:R-:W-:Y:S02]  /*2d00*/  F2FP.SATFINITE.E4M3.F32.PACK_AB_MERGE_C R55, R13, R12, RZ ;  /* 0x0000000c0d37723e */ /* 0x000fe400048070ff */
[----:B------:R-:W-:Y:S02]  /*2d10*/  FMNMX.NAN R31, |R12|, |R28|, !PT ;  /* 0x4000001c0c1f7209 */ /* 0x000fe40007820200 */
[----:B------:R-:W-:Y:S02]  /*2d20*/  F2FP.SATFINITE.E4M3.F32.PACK_AB_MERGE_C R17, R11, R10, RZ ;  /* 0x0000000a0b11723e */ /* 0x000fe400048070ff */
[----:B------:R-:W-:Y:S02]  /*2d30*/  F2FP.SATFINITE.E4M3.F32.PACK_AB_MERGE_C R12, R9, R8, RZ ;  /* 0x00000008090c723e */ /* 0x000fe400048070ff */
[----:B------:R-:W-:-:S02]  /*2d40*/  FMNMX3.NAN R50, |R11|, |R27|, R50, !PT ;  /* 0x4000001b0b327276 */ /* 0x000fc40007820232 */
[----:B------:R-:W-:Y:S02]  /*2d50*/  FMNMX.NAN R30, |R13|, |R29|, !PT ;  /* 0x4000001d0d1e7209 */ /* 0x000fe40007820200 */
[----:B------:R-:W-:Y:S02]  /*2d60*/  FMNMX3.NAN R51, |R10|, |R26|, R51, !PT ;  /* 0x4000001a0a337276 */ /* 0x000fe40007820233 */
[----:B------:R-:W-:Y:S02]  /*2d70*/  FMNMX3.NAN R54, |R9|, |R25|, R54, !PT ;  /* 0x4000001909367276 */ /* 0x000fe40007820236 */
[----:B------:R-:W-:Y:S02]  /*2d80*/  PRMT R17, R12, 0x5410, R17 ;  /* 0x000054100c117816 */ /* 0x000fe40000000011 */
[----:B------:R-:W-:Y:S02]  /*2d90*/  F2FP.SATFINITE.E4M3.F32.PACK_AB_MERGE_C R11, R7, R6, RZ ;  /* 0x00000006070b723e */ /* 0x000fe400048070ff */
[----:B------:R-:W-:-:S02]  /*2da0*/  F2FP.SATFINITE.E4M3.F32.PACK_AB_MERGE_C R16, R5, R4, RZ ;  /* 0x000000040510723e */ /* 0x000fc400048070ff */
[----:B------:R-:W-:Y:S02]  /*2db0*/  F2FP.SATFINITE.E4M3.F32.PACK_AB_MERGE_C R29, R29, R28, RZ ;  /* 0x0000001c1d1d723e */ /* 0x000fe400048070ff */
[----:B------:R-:W-:Y:S02]  /*2dc0*/  F2FP.SATFINITE.E4M3.F32.PACK_AB_MERGE_C R13, R27, R26, RZ ;  /* 0x0000001a1b0d723e */ /* 0x000fe400048070ff */
[----:B------:R-:W-:Y:S02]  /*2dd0*/  F2FP.SATFINITE.E4M3.F32.PACK_AB_MERGE_C R10, R25, R24, RZ ;  /* 0x00000018190a723e */ /* 0x000fe400048070ff */
[----:B------:R-:W-:Y:S02]  /*2de0*/  F2FP.SATFINITE.E4M3.F32.PACK_AB_MERGE_C R9, R23, R22, RZ ;  /* 0x000000161709723e */ /* 0x000fe400048070ff */
[----:B------:R-:W-:Y:S02]  /*2df0*/  F2FP.SATFINITE.E4M3.F32.PACK_AB_MERGE_C R12, R21, R20, RZ ;  /* 0x00000014150c723e */ /* 0x000fe400048070ff */
[----:B------:R-:W-:-:S02]  /*2e00*/  PRMT R19, R18, 0x5410, R19 ;  /* 0x0000541012137816 */ /* 0x000fc40000000013 */
[----:B------:R-:W-:Y:S02]  /*2e10*/  PRMT R16, R16, 0x5410, R11 ;  /* 0x0000541010107816 */ /* 0x000fe4000000000b */
[----:B------:R-:W-:Y:S02]  /*2e20*/  PRMT R18, R55, 0x5410, R52 ;  /* 0x0000541037127816 */ /* 0x000fe40000000034 */
[----:B------:R-:W-:Y:S02]  /*2e30*/  PRMT R13, R10, 0x5410, R13 ;  /* 0x000054100a0d7816 */ /* 0x000fe4000000000d */
[----:B------:R-:W-:Y:S01]  /*2e40*/  PRMT R15, R53, 0x5410, R34 ;  /* 0x00005410350f7816 */ /* 0x000fe20000000022 */
[----:B------:R1:W-:Y:S01]  /*2e50*/  STS.128 [R41], R16 ;  /* 0x0000001029007388 */ /* 0x0003e20000000c00 */
[----:B------:R-:W-:Y:S02]  /*2e60*/  PRMT R12, R12, 0x5410, R9 ;  /* 0x000054100c0c7816 */ /* 0x000fe40000000009 */
[----:B------:R-:W-:-:S02]  /*2e70*/  PRMT R14, R29, 0x5410, R14 ;  /* 0x000054101d0e7816 */ /* 0x000fc4000000000e */
[----:B------:R-:W-:Y:S02]  /*2e80*/  FMNMX3.NAN R7, |R7|, |R23|, R32, !PT ;  /* 0x4000001707077276 */ /* 0x000fe40007820220 */
[----:B------:R-:W-:Y:S01]  /*2e90*/  FMNMX3.NAN R6, |R6|, |R22|, R33, !PT ;  /* 0x4000001606067276 */ /* 0x000fe20007820221 */
[----:B------:R1:W-:Y:S01]  /*2ea0*/  STS.128 [R42], R12 ;  /* 0x0000000c2a007388 */ /* 0x0003e20000000c00 */
[----:B------:R-:W-:Y:S02]  /*2eb0*/  FMNMX3.NAN R35, |R8|, |R24|, R35, !PT ;  /* 0x4000001808237276 */ /* 0x000fe40007820223 */
[----:B------:R-:W-:Y:S01]  /*2ec0*/  FMNMX3.NAN R5, |R5|, |R21|, R30, !PT ;  /* 0x4000001505057276 */ /* 0x000fe2000782021e */
[----:B------:R2:W-:Y:S06]  /*2ed0*/  MEMBAR.ALL.CTA ;  /* 0x0000000000007992 */ /* 0x0005ec0000008000 */
[----:B--2---:R-:W2:Y:S01]  /*2ee0*/  FENCE.VIEW.ASYNC.S ;  /* 0x00000000000073c6 */ /* 0x004ea20000000000 */
[----:B------:R-:W-:-:S02]  /*2ef0*/  FMNMX3.NAN R4, |R4|, |R20|, R31, !PT ;  /* 0x4000001404047276 */ /* 0x000fc4000782021f */
[----:B------:R-:W-:Y:S02]  /*2f00*/  FMNMX.NAN R7, R50, R7, !PT ;  /* 0x0000000732077209 */ /* 0x000fe40007820000 */
[----:B------:R-:W-:Y:S02]  /*2f10*/  FMNMX.NAN R6, R51, R6, !PT ;  /* 0x0000000633067209 */ /* 0x000fe40007820000 */
[----:B------:R-:W-:Y:S01]  /*2f20*/  FMNMX3.NAN R7, R5, R54, R7, !PT ;  /* 0x0000003605077276 */ /* 0x000fe20007820007 */
[----:B------:R-:W-:Y:S01]  /*2f30*/  VIADD R5, R46, 0xffffffff ;  /* 0xffffffff2e057836 */ /* 0x000fe20000000000 */
[----:B------:R-:W-:Y:S01]  /*2f40*/  FMNMX3.NAN R4, R4, R35, R6, !PT ;  /* 0x0000002304047276 */ /* 0x000fe20007820006 */
[----:B------:R-:W-:-:S03]  /*2f50*/  @!P0 IMAD.MOV R5, RZ, RZ, R46 ;  /* 0x000000ffff058224 */ /* 0x000fc600078e022e */
[----:B------:R-:W-:Y:S02]  /*2f60*/  FMNMX3.NAN R7, R4, R7, RZ, !PT ;  /* 0x0000000704077276 */ /* 0x000fe400078200ff */
[----:B------:R-:W-:Y:S02]  /*2f70*/  LEA R46, R5, UR29, 0x8 ;  /* 0x0000001d052e7c11 */ /* 0x000fe4000f8e40ff */
[----:B------:R-:W-:Y:S01]  /*2f80*/  FMNMX R50, RZ, R7, !PT ;  /* 0x00000007ff327209 */ /* 0x000fe20007800000 */
[----:B--2---:R-:W-:Y:S06]  /*2f90*/  BAR.SYNC.DEFER_BLOCKING 0x2, 0x80 ;  /* 0x0082000000007b1d */ /* 0x004fec0000010000 */
[----:B------:R-:W-:Y:S05]  /*2fa0*/  @P2 BRA `(.L_x_49) ;  /* 0x0000000000402947 */ /* 0x000fea0003800000 */
[----:B------:R-:W-:Y:S01]  /*2fb0*/  IMAD.U32 R2, RZ, RZ, UR18 ;  /* 0x00000012ff027e24 */ /* 0x000fe2000f8e00ff */
[----:B------:R-:W-:Y:S02]  /*2fc0*/  MOV R3, 0x400 ;  /* 0x0000040000037802 */ /* 0x000fe40000000f00 */
[----:B------:R-:W-:Y:S02]  /*2fd0*/  PLOP3.LUT P0, PT, PT, PT, PT, 0x80, 0x8 ;  /* 0x000000000008781c */ /* 0x000fe40003f0f070 */
[----:B------:R-:W-:-:S04]  /*2fe0*/  LEA R3, R2, R3, 0x18 ;  /* 0x0000000302037211 */ /* 0x000fc800078ec0ff */
[----:B------:R-:W-:-:S13]  /*2ff0*/  R2UR UR4, R3 ;  /* 0x00000000030472ca */ /* 0x000fda00000e0000 */
[----:B------:R-:W-:-:S12]  /*3000*/  UIADD3 UR4, UPT, UPT, UR4, 0x400, URZ ;  /* 0x0000040004047890 */ /* 0x000fd8000fffe0ff */
.L_x_50:
[----:B------:R-:W-:Y:S02]  /*3010*/  PLOP3.LUT P1, PT, P1, P0, PT, 0xf2, 0x2f ;  /* 0x00000000002f781c */ /* 0x000fe40000f21e72 */
[----:B------:R-:W-:-:S08]  /*3020*/  @P0 R2UR P1, UR6, R46 ;  /* 0x000000002e0602ca */ /* 0x000fd00000020000 */
[----:B------:R-:W-:Y:S02]  /*3030*/  PLOP3.LUT P1, PT, P1, P0, PT, 0xf2, 0x2f ;  /* 0x00000000002f781c */ /* 0x000fe40000f21e72 */
[----:B------:R-:W-:-:S08]  /*3040*/  @P0 R2UR.OR P1, UR5, R48 ;  /* 0x00000000300502ca */ /* 0x000fd00000120000 */
[----:B------:R-:W-:Y:S02]  /*3050*/  @P0 PLOP3.LUT P0, PT, P1, PT, PT, 0x80, 0x8 ;  /* 0x000000000008081c */ /* 0x000fe40000f0f070 */
[----:B------:R-:W-:-:S03]  /*3060*/  PLOP3.LUT P1, PT, PT, PT, PT, 0x80, 0x8 ;  /* 0x000000000008781c */ /* 0x000fc60003f2f070 */
[----:B------:R2:W-:Y:S08]  /*3070*/  UTMASTG.2D [UR4], [UR38], desc[URZ] ;  /* 0x0000ff04260073b5 */ /* 0x0005f00008009000 */
[----:B--2---:R-:W-:Y:S05]  /*3080*/  @P0 BRA.U.ANY `(.L_x_50) ;  /* 0xfffffffd00e00947 */ /* 0x004fea000393ffff */
[----:B------:R0:W-:Y:S01]  /*3090*/  UTMACMDFLUSH ;  /* 0x00000000000079b7 */ /* 0x0001e20000000000 */
[----:B------:R-:W-:-:S04]  /*30a0*/  DEPBAR.LE SB0, 0x3 ;  /* 0x000080c00000791a */ /* 0x000fc80000000000 */
.L_x_49:
[----:B------:R-:W-:Y:S01]  /*30b0*/  R2UR UR4, R49 ;  /* 0x00000000310472ca */ /* 0x000fe200000e0000 */
[----:B------:R-:W-:-:S12]  /*30c0*/  BAR.SYNC.DEFER_BLOCKING 0x2, 0x80 ;  /* 0x0082000000007b1d */ /* 0x000fd80000010000 */
[----:B-1----:R-:W1:Y:S02]  /*30d0*/  LDTM.x32 R4, tmem[UR4+0x20] ;  /* 0x00002004000479ee */ /* 0x002e6400082c0000 */
[----:B-1----:R-:W-:Y:S02]  /*30e0*/  FMNMX.NAN R52, |R35|, |R19|, !PT ;  /* 0x4000001323347209 */ /* 0x002fe40007820200 */
[-C--:B------:R-:W-:Y:S02]  /*30f0*/  F2FP.SATFINITE.E4M3.F32.PACK_AB_MERGE_C R19, R19, R18.reuse, RZ ;  /* 0x000000121313723e */ /* 0x080fe400048070ff */
[----:B------:R-:W-:Y:S02]  /*3100*/  FMNMX.NAN R51, |R34|, |R18|, !PT ;  /* 0x4000001222337209 */ /* 0x000fe40007820200 */
[----:B------:R-:W-:Y:S02]  /*3110*/  F2FP.SATFINITE.E4M3.F32.PACK_AB_MERGE_C R18, R35, R34, RZ ;  /* 0x000000222312723e */ /* 0x000fe400048070ff */
[----:B------:R-:W-:-:S02]  /*3120*/  FMNMX.NAN R34, |R33|, |R17|, !PT ;  /* 0x4000001121227209 */ /* 0x000fc40007820200 */
[----:B------:R-:W-:Y:S02]  /*3130*/  F2FP.SATFINITE.E4M3.F32.PACK_AB_MERGE_C R55, R33, R32, RZ ;  /* 0x000000202137723e */ /* 0x000fe400048070ff */
[----:B------:R-:W-:Y:S02]  /*3140*/  FMNMX.NAN R35, |R32|, |R16|, !PT ;  /* 0x4000001020237209 */ /* 0x000fe40007820200 */
        /* <DEDUP_REMOVED lines=9> */
[----:B------:R-:W-:-:S02]  /*31e0*/  F2FP.SATFINITE.E4M3.F32.PACK_AB_MERGE_C R17, R9, R8, RZ ;  /* 0x000000080911723e */ /* 0x000fc400048070ff */
[----:B------:R-:W-:Y:S02]  /*31f0*/  F2FP.SATFINITE.E4M3.F32.PACK_AB_MERGE_C R12, R27, R26, RZ ;  /* 0x0000001a1b0c723e */ /* 0x000fe400048070ff */
[----:B------:R-:W-:Y:S02]  /*3200*/  F2FP.SATFINITE.E4M3.F32.PACK_AB_MERGE_C R13, R25, R24, RZ ;  /* 0x00000018190d723e */ /* 0x000fe400048070ff */
[----:B------:R-:W-:Y:S02]  /*3210*/  FMNMX3.NAN R52, |R11|, |R27|, R52, !PT ;  /* 0x4000001b0b347276 */ /* 0x000fe40007820234 */
[----:B------:R-:W-:Y:S02]  /*3220*/  PRMT R17, R17, 0x5410, R16 ;  /* 0x0000541011117816 */ /* 0x000fe40000000010 */
[----:B------:R-:W-:Y:S02]  /*3230*/  PRMT R13, R13, 0x5410, R12 ;  /* 0x000054100d0d7816 */ /* 0x000fe4000000000c */
[----:B------:R-:W-:-:S02]  /*3240*/  F2FP.SATFINITE.E4M3.F32.PACK_AB_MERGE_C R27, R7, R6, RZ ;  /* 0x00000006071b723e */ /* 0x000fc400048070ff */
[----:B------:R-:W-:Y:S02]  /*3250*/  F2FP.SATFINITE.E4M3.F32.PACK_AB_MERGE_C R16, R5, R4, RZ ;  /* 0x000000040510723e */ /* 0x000fe400048070ff */
[----:B------:R-:W-:Y:S02]  /*3260*/  F2FP.SATFINITE.E4M3.F32.PACK_AB_MERGE_C R29, R29, R28, RZ ;  /* 0x0000001c1d1d723e */ /* 0x000fe400048070ff */
[----:B------:R-:W-:Y:S02]  /*3270*/  F2FP.SATFINITE.E4M3.F32.PACK_AB_MERGE_C R11, R23, R22, RZ ;  /* 0x00000016170b723e */ /* 0x000fe400048070ff */
[----:B------:R-:W-:Y:S02]  /*3280*/  F2FP.SATFINITE.E4M3.F32.PACK_AB_MERGE_C R12, R21, R20, RZ ;  /* 0x00000014150c723e */ /* 0x000fe400048070ff */
[----:B------:R-:W-:Y:S02]  /*3290*/  PRMT R15, R55, 0x5410, R18 ;  /* 0x00005410370f7816 */ /* 0x000fe40000000012 */
[----:B------:R-:W-:-:S02]  /*32a0*/  PRMT R19, R54, 0x5410, R19 ;  /* 0x0000541036137816 */ /* 0x000fc40000000013 */
[----:B------:R-:W-:Y:S02]  /*32b0*/  PRMT R16, R16, 0x5410, R27 ;  /* 0x0000541010107816 */ /* 0x000fe4000000001b */
[----:B------:R-:W-:Y:S02]  /*32c0*/  PRMT R18, R56, 0x5410, R53 ;  /* 0x0000541038127816 */ /* 0x000fe40000000035 */
[----:B------:R-:W-:Y:S02]  /*32d0*/  PRMT R12, R12, 0x5410, R11 ;  /* 0x000054100c0c7816 */ /* 0x000fe4000000000b */
[----:B------:R-:W-:Y:S01]  /*32e0*/  PRMT R14, R29, 0x5410, R14 ;  /* 0x000054101d0e7816 */ /* 0x000fe2000000000e */
[----:B------:R1:W-:Y:S01]  /*32f0*/  STS.128 [R41+0x1000], R16 ;  /* 0x0010001029007388 */ /* 0x0003e20000000c00 */
[----:B------:R-:W-:Y:S02]  /*3300*/  FMNMX3.NAN R51, |R10|, |R26|, R51, !PT ;  /* 0x4000001a0a337276 */ /* 0x000fe40007820233 */
[----:B------:R-:W-:Y:S01]  /*3310*/  FMNMX3.NAN R7, |R7|, |R23|, R32, !PT ;  /* 0x4000001707077276 */ /* 0x000fe20007820220 */
[----:B------:R1:W-:Y:S01]  /*3320*/  STS.128 [R42+0x1000], R12 ;  /* 0x0010000c2a007388 */ /* 0x0003e20000000c00 */
[----:B------:R-:W-:-:S02]  /*3330*/  FMNMX3.NAN R6, |R6|, |R22|, R33, !PT ;  /* 0x4000001606067276 */ /* 0x000fc40007820221 */
[----:B------:R-:W-:Y:S01]  /*3340*/  FMNMX3.NAN R34, |R9|, |R25|, R34, !PT ;  /* 0x4000001909227276 */ /* 0x000fe20007820222 */
[----:B------:R2:W-:Y:S06]  /*3350*/  MEMBAR.ALL.CTA ;  /* 0x0000000000007992 */ /* 0x0005ec0000008000 */
[----:B--2---:R-:W2:Y:S01]  /*3360*/  FENCE.VIEW.ASYNC.S ;  /* 0x00000000000073c6 */ /* 0x004ea20000000000 */
[----:B------:R-:W-:Y:S02]  /*3370*/  FMNMX3.NAN R35, |R8|, |R24|, R35, !PT ;  /* 0x4000001808237276 */ /* 0x000fe40007820223 */
[----:B------:R-:W-:-:S02]  /*3380*/  FMNMX3.NAN R5, |R5|, |R21|, R30, !PT ;  /* 0x4000001505057276 */ /* 0x000fc4000782021e */
[----:B------:R-:W-:Y:S02]  /*3390*/  FMNMX3.NAN R4, |R4|, |R20|, R31, !PT ;  /* 0x4000001404047276 */ /* 0x000fe4000782021f */
[----:B------:R-:W-:Y:S02]  /*33a0*/  FMNMX.NAN R7, R52, R7, !PT ;  /* 0x0000000734077209 */ /* 0x000fe40007820000 */
[----:B------:R-:W-:Y:S02]  /*33b0*/  FMNMX.NAN R6, R51, R6, !PT ;  /* 0x0000000633067209 */ /* 0x000fe40007820000 */
[----:B------:R-:W-:Y:S02]  /*33c0*/  FMNMX3.NAN R5, R5, R34, R7, !PT ;  /* 0x0000002205057276 */ /* 0x000fe40007820007 */
[----:B------:R-:W-:-:S04]  /*33d0*/  FMNMX3.NAN R4, R4, R35, R6, !PT ;  /* 0x0000002304047276 */ /* 0x000fc80007820006 */
[----:B------:R-:W-:-:S04]  /*33e0*/  FMNMX3.NAN R5, R4, R5, RZ, !PT ;  /* 0x0000000504057276 */ /* 0x000fc800078200ff */
[----:B------:R-:W-:Y:S01]  /*33f0*/  FMNMX R50, R50, R5, !PT ;  /* 0x0000000532327209 */ /* 0x000fe20007800000 */
[----:B--2---:R-:W-:Y:S06]  /*3400*/  BAR.SYNC.DEFER_BLOCKING 0x2, 0x80 ;  /* 0x0082000000007b1d */ /* 0x004fec0000010000 */
[----:B------:R-:W-:Y:S05]  /*3410*/  @P2 BRA `(.L_x_51) ;  /* 0x0000000000442947 */ /* 0x000fea0003800000 */
[----:B------:R-:W-:Y:S01]  /*3420*/  IMAD.U32 R2, RZ, RZ, UR17 ;  /* 0x00000011ff027e24 */ /* 0x000fe2000f8e00ff */
[----:B------:R-:W-:Y:S01]  /*3430*/  MOV R3, 0x400 ;  /* 0x0000040000037802 */ /* 0x000fe20000000f00 */
[----:B------:R-:W-:Y:S01]  /*3440*/  VIADD R4, R48, 0x20 ;  /* 0x0000002030047836 */ /* 0x000fe20000000000 */
[----:B------:R-:W-:Y:S02]  /*3450*/  PLOP3.LUT P0, PT, PT, PT, PT, 0x80, 0x8 ;  /* 0x000000000008781c */ /* 0x000fe40003f0f070 */
[----:B------:R-:W-:-:S04]  /*3460*/  LEA R3, R2, R3, 0x18 ;  /* 0x0000000302037211 */ /* 0x000fc800078ec0ff */
[----:B------:R-:W-:-:S13]  /*3470*/  R2UR UR4, R3 ;  /* 0x00000000030472ca */ /* 0x000fda00000e0000 */
[----:B------:R-:W-:-:S12]  /*3480*/  UIADD3 UR4, UPT, UPT, UR4, 0x1400, URZ ;  /* 0x0000140004047890 */ /* 0x000fd8000fffe0ff */
.L_x_52:
        /* <DEDUP_REMOVED lines=10> */
.L_x_51:
        /* <DEDUP_REMOVED lines=62> */
.L_x_54:
        /* <DEDUP_REMOVED lines=10> */
.L_x_53:
        /* <DEDUP_REMOVED lines=62> */
.L_x_56:
        /* <DEDUP_REMOVED lines=10> */
.L_x_55:
[----:B------:R-:W-:Y:S01]  /*3e30*/  BAR.SYNC.DEFER_BLOCKING 0x2, 0x80 ;  /* 0x0082000000007b1d */ /* 0x000fe20000010000 */
[----:B------:R-:W-:Y:S02]  /*3e40*/  CREDUX.MAX.S32 UR4, R5 ;  /* 0x00000000050472cc */ /* 0x000fe40000000200 */
[----:B------:R-:W-:-:S03]  /*3e50*/  ISETP.NE.AND P0, PT, R39, RZ, PT ;  /* 0x000000ff2700720c */ /* 0x000fc60003f05270 */
[----:B------:R-:W-:Y:S08]  /*3e60*/  BSSY.RECONVERGENT B0, `(.L_x_57) ;  /* 0x000000e000007945 */ /* 0x000ff00003800200 */
[----:B------:R-:W-:-:S05]  /*3e70*/  IMAD.U32 R5, RZ, RZ, UR4 ;  /* 0x00000004ff057e24 */ /* 0x000fca000f8e00ff */
[----:B------:R2:W-:Y:S01]  /*3e80*/  @!P0 STS [R44+0x38400], R5 ;  /* 0x038400052c008388 */ /* 0x0005e20000000800 */
[----:B------:R-:W-:Y:S01]  /*3e90*/  BAR.SYNC.DEFER_BLOCKING 0x2, 0x80 ;  /* 0x0082000000007b1d */ /* 0x000fe20000010000 */
[----:B------:R-:W-:-:S13]  /*3ea0*/  LOP3.LUT P0, RZ, R0, R39, RZ, 0xfc, !PT ;  /* 0x0000002700ff7212 */ /* 0x000fda000780fcff */
[----:B------:R-:W-:Y:S05]  /*3eb0*/  @P0 BRA `(.L_x_58) ;  /* 0x0000000000200947 */ /* 0x000fea0003800000 */
[----:B------:R-:W-:Y:S01]  /*3ec0*/  IMAD.U32 R2, RZ, RZ, UR7 ;  /* 0x00000007ff027e24 */ /* 0x000fe2000f8e00ff */
[----:B------:R-:W-:Y:S01]  /*3ed0*/  MOV R3, 0x400 ;  /* 0x0000040000037802 */ /* 0x000fe20000000f00 */
[----:B------:R-:W3:Y:S03]  /*3ee0*/  LDC.64 R8, c[0x0][0x640] ;  /* 0x00019000ff087b82 */ /* 0x000ee60000000a00 */
[----:B------:R-:W-:-:S05]  /*3ef0*/  LEA R3, R2, R3, 0x18 ;  /* 0x0000000302037211 */ /* 0x000fca00078ec0ff */
[----:B--2---:R-:W2:Y:S02]  /*3f00*/  LDS.128 R4, [R3+0x38400] ;  /* 0x0384000003047984 */ /* 0x004ea40000000c00 */
[----:B--2---:R-:W-:-:S04]  /*3f10*/  FMNMX3 R4, R4, RZ, R5, !PT ;  /* 0x000000ff04047276 */ /* 0x004fc80007800005 */
[----:B------:R-:W-:-:S05]  /*3f20*/  FMNMX3 R7, R4, R6, R7, !PT ;  /* 0x0000000604077276 */ /* 0x000fca0007800007 */
[----:B---3--:R3:W-:Y:S02]  /*3f30*/  REDG.E.MAX.S32.STRONG.GPU desc[UR42][R8.64], R7 ;  /* 0x000000070800798e */ /* 0x0087e4000d12e32a */
.L_x_58:
[----:B------:R-:W-:Y:S05]  /*3f40*/  BSYNC.RECONVERGENT B0 ;  /* 0x0000000000007941 */ /* 0x000fea0003800200 */
.L_x_57:
[----:B------:R-:W-:Y:S01]  /*3f50*/  VIADD R45, R45, UR24 ;  /* 0x000000182d2d7c36 */ /* 0x000fe20008000000 */
[----:B------:R-:W-:Y:S02]  /*3f60*/  ELECT P0, URZ, PT ;  /* 0x0000000000ff782f */ /* 0x000fe40003800000 */
[----:B------:R-:W-:Y:S01]  /*3f70*/  IADD3 R38, PT, PT, R38, 0x1, RZ ;  /* 0x0000000126267810 */ /* 0x000fe20007ffe0ff */
[----:B--2---:R-:W-:-:S03]  /*3f80*/  IMAD.HI.U32 R5, R45, UR11, RZ ;  /* 0x0000000b2d057c27 */ /* 0x004fc6000f8e00ff */
[----:B------:R-:W-:Y:S01]  /*3f90*/  ISETP.NE.AND P1, PT, R38, 0x2, PT ;  /* 0x000000022600780c */ /* 0x000fe20003f25270 */
[----:B------:R-:W-:-:S03]  /*3fa0*/  IMAD.IADD R4, R45, 0x1, -R5 ;  /* 0x000000012d047824 */ /* 0x000fc600078e0a05 */
[----:B---3--:R-:W-:Y:S02]  /*3fb0*/  SEL R9, RZ, 0x1, P1 ;  /* 0x00000001ff097807 */ /* 0x008fe40000800000 */
[----:B------:R-:W-:Y:S02]  /*3fc0*/  SEL R38, R38, RZ, P1 ;  /* 0x000000ff26267207 */ /* 0x000fe40000800000 */
[----:B------:R-:W-:Y:S02]  /*3fd0*/  SHF.R.U32.HI R4, RZ, UR23, R4 ;  /* 0x00000017ff047c19 */ /* 0x000fe40008011604 */
[----:B------:R-:W-:Y:S02]  /*3fe0*/  @P0 IADD3 R36, PT, PT, R36, 0x90, RZ ;  /* 0x0000009024240810 */ /* 0x000fe40007ffe0ff */
[----:B------:R-:W-:Y:S01]  /*3ff0*/  LOP3.LUT R40, R40, R9, RZ, 0x3c, !PT ;  /* 0x0000000928287212 */ /* 0x000fe200078e3cff */
[----:B------:R-:W-:Y:S01]  /*4000*/  IMAD.IADD R4, R5, 0x1, R4 ;  /* 0x0000000105047824 */ /* 0x000fe200078e0204 */
[----:B------:R-:W-:-:S04]  /*4010*/  @P0 PRMT R7, R37, 0x654, R36 ;  /* 0x0000065425070816 */ /* 0x000fc80000000024 */
[----:B------:R-:W-:-:S04]  /*4020*/  SHF.R.U32.HI R46, RZ, UR22, R4 ;  /* 0x00000016ff2e7c19 */ /* 0x000fc80008011604 */
[----:B------:R-:W-:-:S05]  /*4030*/  IADD3 R46, PT, PT, -R46, RZ, RZ ;  /* 0x000000ff2e2e7210 */ /* 0x000fca0007ffe1ff */
[----:B------:R-:W-:-:S04]  /*4040*/  IMAD R46, R46, UR10, R45 ;  /* 0x0000000a2e2e7c24 */ /* 0x000fc8000f8e022d */
[----:B------:R-:W-:-:S04]  /*4050*/  IMAD.HI.U32 R5, R46, UR20, RZ ;  /* 0x000000142e057c27 */ /* 0x000fc8000f8e00ff */
[----:B------:R-:W-:-:S05]  /*4060*/  IMAD.IADD R4, R46, 0x1, -R5 ;  /* 0x000000012e047824 */ /* 0x000fca00078e0a05 */
[----:B------:R-:W-:-:S05]  /*4070*/  SHF.R.U32.HI R4, RZ, UR21, R4 ;  /* 0x00000015ff047c19 */ /* 0x000fca0008011604 */
[----:B------:R-:W-:-:S05]  /*4080*/  IMAD.IADD R4, R5, 0x1, R4 ;  /* 0x0000000105047824 */ /* 0x000fca00078e0204 */
[----:B------:R-:W-:Y:S01]  /*4090*/  SHF.R.U32.HI R48, RZ, UR15, R4 ;  /* 0x0000000fff307c19 */ /* 0x000fe20008011604 */
[----:B------:R-:W-:-:S04]  /*40a0*/  @P0 IMAD.MOV.U32 R4, RZ, RZ, 0x1 ;  /* 0x00000001ff040424 */ /* 0x000fc800078e00ff */
[C---:B------:R-:W-:Y:S01]  /*40b0*/  IMAD.HI.U32 R5, R48.reuse, UR9, RZ ;  /* 0x0000000930057c27 */ /* 0x040fe2000f8e00ff */
[----:B------:R2:W-:Y:S01]  /*40c0*/  @P0 SYNCS.ARRIVE.TRANS64.RED.ART0 RZ, [R7+URZ], R4 ;  /* 0x0000000407ff09a7 */ /* 0x0005e200085004ff */
[----:B------:R-:W-:Y:S02]  /*40d0*/  ISETP.GE.AND P0, PT, R45, 0x200, PT ;  /* 0x000002002d00780c */ /* 0x000fe40003f06270 */
[----:B------:R-:W-:-:S05]  /*40e0*/  IMAD.IADD R6, R48, 0x1, -R5 ;  /* 0x0000000130067824 */ /* 0x000fca00078e0a05 */
[----:B------:R-:W-:-:S05]  /*40f0*/  SHF.R.U32.HI R6, RZ, UR14, R6 ;  /* 0x0000000eff067c19 */ /* 0x000fca0008011606 */
[----:B------:R-:W-:-:S05]  /*4100*/  IMAD.IADD R5, R5, 0x1, R6 ;  /* 0x0000000105057824 */ /* 0x000fca00078e0206 */
[----:B------:R-:W-:-:S04]  /*4110*/  SHF.R.U32.HI R5, RZ, UR13, R5 ;  /* 0x0000000dff057c19 */ /* 0x000fc80008011605 */
[----:B------:R-:W-:Y:S01]  /*4120*/  IADD3 R5, PT, PT, -R5, RZ, RZ ;  /* 0x000000ff05057210 */ /* 0x000fe20007ffe1ff */
[----:B--2---:R-:W-:-:S04]  /*4130*/  IMAD.MOV R7, RZ, RZ, -R48 ;  /* 0x000000ffff077224 */ /* 0x004fc800078e0a30 */
[----:B------:R-:W-:Y:S02]  /*4140*/  IMAD R48, R5, UR8, R48 ;  /* 0x0000000805307c24 */ /* 0x000fe4000f8e0230 */
[----:B------:R-:W-:Y:S01]  /*4150*/  IMAD R46, R7, UR19, R46 ;  /* 0x00000013072e7c24 */ /* 0x000fe2000f8e022e */
[----:B------:R-:W-:Y:S06]  /*4160*/  @!P0 BRA `(.L_x_59) ;  /* 0xffffffe8006c8947 */ /* 0x000fec000383ffff */
[----:B------:R-:W-:Y:S05]  /*4170*/  BSYNC B1 ;  /* 0x0000000000017941 */ /* 0x000fea0003800000 */
.L_x_46:
[----:B-1----:R-:W1:Y:S01]  /*4180*/  S2R R3, SR_CgaCtaId ;  /* 0x0000000000037919 */ /* 0x002e620000008800 */
[----:B------:R-:W-:Y:S02]  /*4190*/  MOV R0, 0x400 ;  /* 0x0000040000007802 */ /* 0x000fe40000000f00 */
[----:B------:R-:W-:Y:S01]  /*41a0*/  LOP3.LUT R4, R2, 0x1, RZ, 0x3c, !PT ;  /* 0x0000000102047812 */ /* 0x000fe200078e3cff */
[----:B------:R-:W-:Y:S01]  /*41b0*/  BAR.SYNC.DEFER_BLOCKING 0x2, 0x80 ;  /* 0x0082000000007b1d */ /* 0x000fe20000010000 */
[----:B------:R-:W-:Y:S01]  /*41c0*/  IMAD.MOV.U32 R2, RZ, RZ, 0x1 ;  /* 0x00000001ff027424 */ /* 0x000fe200078e00ff */
[----:B-1----:R-:W-:-:S05]  /*41d0*/  LEA R0, R3, R0, 0x18 ;  /* 0x0000000003007211 */ /* 0x002fca00078ec0ff */
[----:B------:R-:W-:-:S05]  /*41e0*/  VIADD R5, R0, 0xa0 ;  /* 0x000000a000057836 */ /* 0x000fca0000000000 */
[----:B------:R-:W-:-:S04]  /*41f0*/  PRMT R5, R4, 0x654, R5 ;  /* 0x0000065404057816 */ /* 0x000fc80000000005 */
[----:B------:R1:W-:Y:S01]  /*4200*/  SYNCS.ARRIVE.TRANS64.RED.ART0 RZ, [R5+URZ], R2 ;  /* 0x0000000205ff79a7 */ /* 0x0003e200085004ff */
[----:B------:R-:W3:Y:S02]  /*4210*/  SYNCS.PHASECHK.TRANS64.TRYWAIT P0, [R0+URZ+0xa0], RZ ;  /* 0x0000a0ff000075a7 */ /* 0x000ee400080011ff */
[----:B-1-3--:R-:W-:Y:S05]  /*4220*/  @!P0 BRA `(.L_x_60) ;  /* 0x0000000400808947 */ /* 0x00afea0003800000 */
.L_x_74:
[----:B------:R-:W-:Y:S01]  /*4230*/  NOP ;  /* 0x0000000000007918 */ /* 0x000fe20000000000 */
[----:B-1----:R-:W-:Y:S01]  /*4240*/  MOV R0, 0x50 ;  /* 0x0000005000007802 */ /* 0x002fe20000000f00 */
[----:B------:R-:W-:Y:S01]  /*4250*/  IMAD.MOV.U32 R4, RZ, RZ, 0xffff ;  /* 0x0000ffffff047424 */ /* 0x000fe200078e00ff */
[----:B--2---:R-:W-:Y:S02]  /*4260*/  LOP3.LUT R7, R47, 0xffff, RZ, 0xc0, !PT ;  /* 0x0000ffff2f077812 */ /* 0x004fe400078ec0ff */
[----:B------:R-:W-:Y:S02]  /*4270*/  LEA R0, R3, R0, 0x18 ;  /* 0x0000000003007211 */ /* 0x000fe400078ec0ff */
[----:B------:R-:W-:-:S03]  /*4280*/  SHF.R.U32.HI R7, RZ, 0x5, R7 ;  /* 0x00000005ff077819 */ /* 0x000fc60000011607 */
[----:B------:R-:W1:Y:S01]  /*4290*/  LDS R3, [R0] ;  /* 0x0000000000037984 */ /* 0x000e620000000800 */
[----:B------:R-:W-:Y:S01]  /*42a0*/  SHF.L.U32 R4, R4, R7, RZ ;  /* 0x0000000704047219 */ /* 0x000fe200000006ff */
[----:B------:R-:W-:-:S05]  /*42b0*/  VIADD R5, R7, 0x10 ;  /* 0x0000001007057836 */ /* 0x000fca0000000000 */
[----:B------:R-:W-:-:S04]  /*42c0*/  SHF.L.U32 R5, R2, R5, RZ ;  /* 0x0000000502057219 */ /* 0x000fc800000006ff */
[----:B------:R-:W-:-:S04]  /*42d0*/  LOP3.LUT R4, R5, R4, RZ, 0xfc, !PT ;  /* 0x0000000405047212 */ /* 0x000fc800078efcff */
[C---:B------:R-:W-:Y:S02]  /*42e0*/  LOP3.LUT R5, R4.reuse, 0xffff, RZ, 0xc0, !PT ;  /* 0x0000ffff04057812 */ /* 0x040fe400078ec0ff */
[----:B-1----:R-:W-:-:S04]  /*42f0*/  LOP3.LUT R2, R4, 0xffff, R3, 0x80, !PT ;  /* 0x0000ffff04027812 */ /* 0x002fc800078e8003 */
[----:B------:R-:W-:-:S13]  /*4300*/  ISETP.NE.AND P0, PT, R2, R5, PT ;  /* 0x000000050200720c */ /* 0x000fda0003f05270 */
[----:B------:R-:W-:Y:S05]  /*4310*/  @P0 BRA `(.L_x_61) ;  /* 0x0000000000500947 */ /* 0x000fea0003800000 */
[----:B------:R-:W-:Y:S02]  /*4320*/  SHF.R.U32.HI R2, RZ, 0x10, R3 ;  /* 0x00000010ff027819 */ /* 0x000fe40000011603 */
[----:B------:R-:W-:-:S04]  /*4330*/  SHF.R.U32.HI R3, RZ, 0x10, R4 ;  /* 0x00000010ff037819 */ /* 0x000fc80000011604 */
[----:B------:R-:W-:-:S04]  /*4340*/  LOP3.LUT R2, R2, R3, RZ, 0xc0, !PT ;  /* 0x0000000302027212 */ /* 0x000fc800078ec0ff */
[----:B------:R-:W-:-:S13]  /*4350*/  ISETP.NE.AND P0, PT, R2, R3, PT ;  /* 0x000000030200720c */ /* 0x000fda0003f05270 */
[----:B------:R-:W-:Y:S05]  /*4360*/  @P0 BRA `(.L_x_62) ;  /* 0x0000000000300947 */ /* 0x000fea0003800000 */
[----:B------:R-:W-:Y:S01]  /*4370*/  R2UR UR6, R4 ;  /* 0x00000000040672ca */ /* 0x000fe200000e0000 */
[----:B------:R-:W1:Y:S01]  /*4380*/  S2R R3, SR_LANEID ;  /* 0x0000000000037919 */ /* 0x000e620000000000 */
[----:B------:R-:W-:Y:S02]  /*4390*/  VOTEU.ANY UR5, UPT, PT ;  /* 0x0000000000057886 */ /* 0x000fe400038e0100 */
[----:B------:R-:W-:-:S09]  /*43a0*/  UFLO.U32 UR5, UR5 ;  /* 0x00000005000572bd */ /* 0x000fd200080e0000 */
[----:B------:R-:W-:-:S06]  /*43b0*/  ULOP3.LUT UR6, URZ, UR6, URZ, 0x33, !UPT ;  /* 0x00000006ff067292 */ /* 0x000fcc000f8e33ff */
[----:B------:R-:W-:-:S04]  /*43c0*/  IMAD.U32 R2, RZ, RZ, UR6 ;  /* 0x00000006ff027e24 */ /* 0x000fc8000f8e00ff */
[----:B------:R-:W2:Y:S02]  /*43d0*/  REDUX UR4, R2 ;  /* 0x00000000020473c4 */ /* 0x000ea40000000000 */
[----:B------:R3:W-:Y:S01]  /*43e0*/  UTCATOMSWS.AND URZ, UR6 ;  /* 0x0000000600ff79e3 */ /* 0x0007e20008000000 */
[----:B-1----:R-:W-:Y:S01]  /*43f0*/  ISETP.EQ.U32.AND P0, PT, R3, UR5, PT ;  /* 0x0000000503007c0c */ /* 0x002fe2000bf02070 */
[----:B--2---:R-:W-:-:S12]  /*4400*/  IMAD.U32 R3, RZ, RZ, UR4 ;  /* 0x00000004ff037e24 */ /* 0x004fd8000f8e00ff */
[----:B------:R3:W-:Y:S01]  /*4410*/  @P0 ATOMS.AND RZ, [R0], R3 ;  /* 0x0000000300ff038c */ /* 0x0007e20002800000 */
[----:B------:R-:W-:Y:S05]  /*4420*/  BRA `(.L_x_63) ;  /* 0x0000000000147947 */ /* 0x000fea0003800000 */
.L_x_62:
[----:B------:R-:W-:Y:S02]  /*4430*/  MOV R2, 0x4450 ;  /* 0x0000445000027802 */ /* 0x000fe40000000f00 */
[----:B------:R-:W-:Y:S05]  /*4440*/  CALL.REL.NOINC `($__internal_0_$__cuda_sm10x_tcgen05_guardrail_trap_col_being_dealloced_not_returned_by_alloc) ;  /* 0x00000004000c7944 */ /* 0x000fea0003c00000 */
[----:B------:R-:W-:Y:S05]  /*4450*/  BRA `(.L_x_63) ;  /* 0x0000000000087947 */ /* 0x000fea0003800000 */
.L_x_61:
[----:B------:R-:W-:Y:S02]  /*4460*/  MOV R2, 0x4480 ;  /* 0x0000448000027802 */ /* 0x000fe40000000f00 */
[----:B------:R-:W-:Y:S05]  /*4470*/  CALL.REL.NOINC `($__internal_2_$__cuda_sm10x_tcgen05_guardrail_trap_unallocated_columns_being_dealloced) ;  /* 0x00000004001c7944 */ /* 0x000fea0003c00000 */
.L_x_63:
[----:B------:R-:W-:Y:S01]  /*4480*/  NOP ;  /* 0x0000000000007918 */ /* 0x000fe20000000000 */
[----:B------:R-:W-:-:S04]  /*4490*/  DEPBAR.LE SB0, 0x0 ;  /* 0x000080000000791a */ /* 0x000fc80000000000 */
[----:B---3--:R-:W-:Y:S05]  /*44a0*/  EXIT ;  /* 0x000000000000794d */ /* 0x008fea0003800000 */
.L_x_19:
[----:B------:R-:W-:Y:S02]  /*44b0*/  MOV R4, UR4 ;  /* 0x0000000400047c02 */ /* 0x000fe40008000f00 */
[----:B------:R-:W-:Y:S02]  /*44c0*/  MOV R5, UR4 ;  /* 0x0000000400057c02 */ /* 0x000fe40008000f00 */
[----:B------:R-:W-:-:S07]  /*44d0*/  MOV R2, UR25 ;  /* 0x0000001900027c02 */ /* 0x000fce0008000f00 */
.L_x_64:
[----:B-1----:R1:W2:Y:S02]  /*44e0*/  SYNCS.PHASECHK.TRANS64.TRYWAIT P0, [R2+URZ+0x40], R5 ;  /* 0x00004005020075a7 */ /* 0x0022a400080011ff */
[----:B--2---:R-:W-:Y:S05]  /*44f0*/  @!P0 NANOSLEEP.SYNCS 0x989680 ;  /* 0x009896800000895d */ /* 0x004fea0003900000 */
[----:B------:R-:W2:Y:S02]  /*4500*/  @!P0 SYNCS.PHASECHK.TRANS64 P0, [R2+URZ+0x40], R5 ;  /* 0x00004005020085a7 */ /* 0x000ea400080010ff */
[----:B--2---:R-:W-:Y:S05]  /*4510*/  @!P0 BRA `(.L_x_64) ;  /* 0xfffffffc00f08947 */ /* 0x004fea000383ffff */
[----:B------:R-:W-:Y:S05]  /*4520*/  BRA `(.L_x_18) ;  /* 0xffffffc400f47947 */ /* 0x000fea000383ffff */
.L_x_23:
[----:B------:R-:W-:Y:S02]  /*4530*/  MOV R4, UR5 ;  /* 0x0000000500047c02 */ /* 0x000fe40008000f00 */
[----:B------:R-:W-:Y:S02]  /*4540*/  MOV R5, UR5 ;  /* 0x0000000500057c02 */ /* 0x000fe40008000f00 */
[----:B------:R-:W-:-:S07]  /*4550*/  MOV R2, UR4 ;  /* 0x0000000400027c02 */ /* 0x000fce0008000f00 */
.L_x_65:
[----:B-1----:R1:W5:Y:S02]  /*4560*/  SYNCS.PHASECHK.TRANS64.TRYWAIT P0, [R2+URZ+0x40], R5 ;  /* 0x00004005020075a7 */ /* 0x00236400080011ff */
[----:B-----5:R-:W-:Y:S05]  /*4570*/  @!P0 NANOSLEEP.SYNCS 0x989680 ;  /* 0x009896800000895d */ /* 0x020fea0003900000 */
[----:B------:R-:W5:Y:S02]  /*4580*/  @!P0 SYNCS.PHASECHK.TRANS64 P0, [R2+URZ+0x40], R5 ;  /* 0x00004005020085a7 */ /* 0x000f6400080010ff */
[----:B-----5:R-:W-:Y:S05]  /*4590*/  @!P0 BRA `(.L_x_65) ;  /* 0xfffffffc00f08947 */ /* 0x020fea000383ffff */
[----:B------:R-:W-:Y:S05]  /*45a0*/  BRA `(.L_x_66) ;  /* 0xffffffcc00787947 */ /* 0x000fea000383ffff */
.L_x_27:
[----:B------:R-:W-:Y:S02]  /*45b0*/  MOV R2, UR17 ;  /* 0x0000001100027c02 */ /* 0x000fe40008000f00 */
[-C--:B------:R-:W-:Y:S02]  /*45c0*/  MOV R8, R3.reuse ;  /* 0x0000000300087202 */ /* 0x080fe40000000f00 */
[----:B------:R-:W-:-:S07]  /*45d0*/  MOV R9, R3 ;  /* 0x0000000300097202 */ /* 0x000fce0000000f00 */
.L_x_67:
[----:B-1----:R1:W4:Y:S02]  /*45e0*/  SYNCS.PHASECHK.TRANS64.TRYWAIT P0, [R2+URZ+0x90], R9 ;  /* 0x00009009020075a7 */ /* 0x00232400080011ff */
[----:B----4-:R-:W-:Y:S05]  /*45f0*/  @!P0 NANOSLEEP.SYNCS 0x989680 ;  /* 0x009896800000895d */ /* 0x010fea0003900000 */
[----:B------:R-:W4:Y:S02]  /*4600*/  @!P0 SYNCS.PHASECHK.TRANS64 P0, [R2+URZ+0x90], R9 ;  /* 0x00009009020085a7 */ /* 0x000f2400080010ff */
[----:B----4-:R-:W-:Y:S05]  /*4610*/  @!P0 BRA `(.L_x_67) ;  /* 0xfffffffc00f08947 */ /* 0x010fea000383ffff */
[----:B------:R-:W-:Y:S05]  /*4620*/  BRA `(.L_x_26) ;  /* 0xffffffd000e47947 */ /* 0x000fea000383ffff */
.L_x_30:
[----:B------:R-:W-:Y:S02]  /*4630*/  MOV R8, UR26 ;  /* 0x0000001a00087c02 */ /* 0x000fe40008000f00 */
[----:B------:R-:W-:Y:S02]  /*4640*/  MOV R9, UR26 ;  /* 0x0000001a00097c02 */ /* 0x000fe40008000f00 */
[----:B------:R-:W-:Y:S07]  /*4650*/  MOV R2, UR16 ;  /* 0x0000001000027c02 */ /* 0x000fee0008000f00 */
.L_x_68:
[----:B-1----:R1:W4:Y:S02]  /*4660*/  SYNCS.PHASECHK.TRANS64.TRYWAIT P0, [R2+URZ], R9 ;  /* 0x00000009020075a7 */ /* 0x00232400080011ff */
[----:B----4-:R-:W-:Y:S05]  /*4670*/  @!P0 NANOSLEEP.SYNCS 0x989680 ;  /* 0x009896800000895d */ /* 0x010fea0003900000 */
[----:B------:R-:W4:Y:S02]  /*4680*/  @!P0 SYNCS.PHASECHK.TRANS64 P0, [R2+URZ], R9 ;  /* 0x00000009020085a7 */ /* 0x000f2400080010ff */
[----:B----4-:R-:W-:Y:S05]  /*4690*/  @!P0 BRA `(.L_x_68) ;  /* 0xfffffffc00f08947 */ /* 0x010fea000383ffff */
[----:B------:R-:W-:Y:S05]  /*46a0*/  BRA `(.L_x_29) ;  /* 0xffffffd400487947 */ /* 0x000fea000383ffff */
.L_x_34:
[----:B------:R-:W-:-:S07]  /*46b0*/  MOV R5, R4 ;  /* 0x0000000400057202 */ /* 0x000fce0000000f00 */
.L_x_69:
[----:B-----5:R5:W4:Y:S02]  /*46c0*/  SYNCS.PHASECHK.TRANS64.TRYWAIT P0, [R2+URZ+0x90], R5 ;  /* 0x00009005020075a7 */ /* 0x020b2400080011ff */
[----:B----4-:R-:W-:Y:S05]  /*46d0*/  @!P0 NANOSLEEP.SYNCS 0x989680 ;  /* 0x009896800000895d */ /* 0x010fea0003900000 */
[----:B------:R-:W4:Y:S02]  /*46e0*/  @!P0 SYNCS.PHASECHK.TRANS64 P0, [R2+URZ+0x90], R5 ;  /* 0x00009005020085a7 */ /* 0x000f2400080010ff */
[----:B----4-:R-:W-:Y:S05]  /*46f0*/  @!P0 BRA `(.L_x_69) ;  /* 0xfffffffc00f08947 */ /* 0x010fea000383ffff */
[----:B------:R-:W-:Y:S05]  /*4700*/  BRA `(.L_x_24) ;  /* 0xffffffd800087947 */ /* 0x000fea000383ffff */
.L_x_42:
[----:B------:R-:W-:-:S07]  /*4710*/  MOV R15, R14 ;  /* 0x0000000e000f7202 */ /* 0x000fce0000000f00 */
.L_x_70:
[----:B-1----:R1:W2:Y:S02]  /*4720*/  SYNCS.PHASECHK.TRANS64.TRYWAIT P0, [R4+URZ], R15 ;  /* 0x0000000f040075a7 */ /* 0x0022a400080011ff */
[----:B--2---:R-:W-:Y:S05]  /*4730*/  @!P0 NANOSLEEP.SYNCS 0x989680 ;  /* 0x009896800000895d */ /* 0x004fea0003900000 */
[----:B------:R-:W2:Y:S02]  /*4740*/  @!P0 SYNCS.PHASECHK.TRANS64 P0, [R4+URZ], R15 ;  /* 0x0000000f040085a7 */ /* 0x000ea400080010ff */
[----:B--2---:R-:W-:Y:S05]  /*4750*/  @!P0 BRA `(.L_x_70) ;  /* 0xfffffffc00f08947 */ /* 0x004fea000383ffff */
[----:B------:R-:W-:Y:S05]  /*4760*/  BRA `(.L_x_41) ;  /* 0xffffffd800b47947 */ /* 0x000fea000383ffff */
.L_x_45:
[----:B------:R-:W-:-:S07]  /*4770*/  MOV R3, R2 ;  /* 0x0000000200037202 */ /* 0x000fce0000000f00 */
.L_x_71:
[----:B-1----:R1:W2:Y:S02]  /*4780*/  SYNCS.PHASECHK.TRANS64.TRYWAIT P0, [R4+URZ], R3 ;  /* 0x00000003040075a7 */ /* 0x0022a400080011ff */
[----:B--2---:R-:W-:Y:S05]  /*4790*/  @!P0 NANOSLEEP.SYNCS 0x989680 ;  /* 0x009896800000895d */ /* 0x004fea0003900000 */
[----:B------:R-:W2:Y:S02]  /*47a0*/  @!P0 SYNCS.PHASECHK.TRANS64 P0, [R4+URZ], R3 ;  /* 0x00000003040085a7 */ /* 0x000ea400080010ff */
[----:B--2---:R-:W-:Y:S05]  /*47b0*/  @!P0 BRA `(.L_x_71) ;  /* 0xfffffffc00f08947 */ /* 0x004fea000383ffff */
[----:B------:R-:W-:Y:S05]  /*47c0*/  BRA `(.L_x_44) ;  /* 0xffffffdc001c7947 */ /* 0x000fea000383ffff */
.L_x_48:
[----:B------:R-:W-:-:S07]  /*47d0*/  MOV R4, R5 ;  /* 0x0000000500047202 */ /* 0x000fce0000000f00 */
.L_x_72:
[----:B--2---:R2:W3:Y:S02]  /*47e0*/  SYNCS.PHASECHK.TRANS64.TRYWAIT P0, [R36+URZ+0x80], R5 ;  /* 0x00008005240075a7 */ /* 0x0044e400080011ff */
[----:B---3--:R-:W-:Y:S05]  /*47f0*/  @!P0 NANOSLEEP.SYNCS 0x989680 ;  /* 0x009896800000895d */ /* 0x008fea0003900000 */
[----:B------:R-:W3:Y:S02]  /*4800*/  @!P0 SYNCS.PHASECHK.TRANS64 P0, [R36+URZ+0x80], R5 ;  /* 0x00008005240085a7 */ /* 0x000ee400080010ff */
[----:B---3--:R-:W-:Y:S05]  /*4810*/  @!P0 BRA `(.L_x_72) ;  /* 0xfffffffc00f08947 */ /* 0x008fea000383ffff */
[----:B------:R-:W-:Y:S05]  /*4820*/  BRA `(.L_x_73) ;  /* 0xffffffe000d47947 */ /* 0x000fea000383ffff */
.L_x_60:
[----:B-1----:R1:W3:Y:S02]  /*4830*/  SYNCS.PHASECHK.TRANS64.TRYWAIT P0, [R0+URZ+0xa0], RZ ;  /* 0x0000a0ff000075a7 */ /* 0x0022e400080011ff */
[----:B---3--:R-:W-:Y:S05]  /*4840*/  @!P0 NANOSLEEP.SYNCS 0x989680 ;  /* 0x009896800000895d */ /* 0x008fea0003900000 */
[----:B------:R-:W3:Y:S02]  /*4850*/  @!P0 SYNCS.PHASECHK.TRANS64 P0, [R0+URZ+0xa0], RZ ;  /* 0x0000a0ff000085a7 */ /* 0x000ee400080010ff */
[----:B---3--:R-:W-:Y:S05]  /*4860*/  @!P0 BRA `(.L_x_60) ;  /* 0xfffffffc00f08947 */ /* 0x008fea000383ffff */
[----:B------:R-:W-:Y:S05]  /*4870*/  BRA `(.L_x_74) ;  /* 0xfffffff8006c7947 */ /* 0x000fea000383ffff */
        .weak           $__internal_0_$__cuda_sm10x_tcgen05_guardrail_trap_col_being_dealloced_not_returned_by_alloc
        .type           $__internal_0_$__cuda_sm10x_tcgen05_guardrail_trap_col_being_dealloced_not_returned_by_alloc,@function
        .size           $__internal_0_$__cuda_sm10x_tcgen05_guardrail_trap_col_being_dealloced_not_returned_by_alloc,($__internal_1_$__cuda_sm10x_tcgen05_guardrail_trap_phase_invalid_during_alloc - $__internal_0_$__cuda_sm10x_tcgen05_guardrail_trap_col_being_dealloced_not_returned_by_alloc)
$__internal_0_$__cuda_sm10x_tcgen05_guardrail_trap_col_being_dealloced_not_returned_by_alloc:
[----:B------:R-:W-:Y:S05]  /*4880*/  BPT.TRAP 0x1 ;  /* 0x000000040000795c */ /* 0x000fea0000300000 */
[----:B------:R-:W-:-:S04]  /*4890*/  HFMA2 R3, -RZ, RZ, 0, 0 ;  /* 0x00000000ff037431 */ /* 0x000fc800000001ff */
[----:B------:R-:W-:Y:S05]  /*48a0*/  RET.REL.NODEC R2 `(kernel_cutlass_kernel_cudnngemm_amaxdense_blockscaled_gemm_persistent_amaxSm100BlockScaledPersistentDenseGemmKernel_object_at__TiledMMA_ThrLayoutVMNK21111000_PermutationMNK____MMAAtom_Thr_0) ;  /* 0xffffffb402d47950 */ /* 0x000fea0003c3ffff */
        .weak           $__internal_1_$__cuda_sm10x_tcgen05_guardrail_trap_phase_invalid_during_alloc
        .type           $__internal_1_$__cuda_sm10x_tcgen05_guardrail_trap_phase_invalid_during_alloc,@function
        .size           $__internal_1_$__cuda_sm10x_tcgen05_guardrail_trap_phase_invalid_during_alloc,($__internal_2_$__cuda_sm10x_tcgen05_guardrail_trap_unallocated_columns_being_dealloced - $__internal_1_$__cuda_sm10x_tcgen05_guardrail_trap_phase_invalid_during_alloc)
$__internal_1_$__cuda_sm10x_tcgen05_guardrail_trap_phase_invalid_during_alloc:
[----:B------:R-:W-:Y:S05]  /*48b0*/  BPT.TRAP 0x1 ;  /* 0x000000040000795c */ /* 0x000fea0000300000 */
[----:B------:R-:W-:Y:S01]  /*48c0*/  HFMA2 R3, -RZ, RZ, 0, 0 ;  /* 0x00000000ff037431 */ /* 0x000fe200000001ff */
[----:B------:R-:W-:-:S04]  /*48d0*/  MOV R2, R4 ;  /* 0x0000000400027202 */ /* 0x000fc80000000f00 */
[----:B------:R-:W-:Y:S05]  /*48e0*/  RET.REL.NODEC R2 `(kernel_cutlass_kernel_cudnngemm_amaxdense_blockscaled_gemm_persistent_amaxSm100BlockScaledPersistentDenseGemmKernel_object_at__TiledMMA_ThrLayoutVMNK21111000_PermutationMNK____MMAAtom_Thr_0) ;  /* 0xffffffb402c47950 */ /* 0x000fea0003c3ffff */
        .weak           $__internal_2_$__cuda_sm10x_tcgen05_guardrail_trap_unallocated_columns_being_dealloced
        .type           $__internal_2_$__cuda_sm10x_tcgen05_guardrail_trap_unallocated_columns_being_dealloced,@function
        .size           $__internal_2_$__cuda_sm10x_tcgen05_guardrail_trap_unallocated_columns_being_dealloced,(.L_x_78 - $__internal_2_$__cuda_sm10x_tcgen05_guardrail_trap_unallocated_columns_being_dealloced)
$__internal_2_$__cuda_sm10x_tcgen05_guardrail_trap_unallocated_columns_being_dealloced:
[----:B------:R-:W-:Y:S05]  /*48f0*/  BPT.TRAP 0x1 ;  /* 0x000000040000795c */ /* 0x000fea0000300000 */
[----:B------:R-:W-:-:S04]  /*4900*/  MOV R3, 0x0 ;  /* 0x0000000000037802 */ /* 0x000fc80000000f00 */
[----:B------:R-:W-:Y:S05]  /*4910*/  RET.REL.NODEC R2 `(kernel_cutlass_kernel_cudnngemm_amaxdense_blockscaled_gemm_persistent_amaxSm100BlockScaledPersistentDenseGemmKernel_object_at__TiledMMA_ThrLayoutVMNK21111000_PermutationMNK____MMAAtom_Thr_0) ;  /* 0xffffffb402b87950 */ /* 0x000fea0003c3ffff */
.L_x_75:
[----:B------:R-:W-:-:S00]  /*4920*/  BRA `(.L_x_75) ;  /* 0xfffffffc00fc7947 */ /* 0x000fc0000383ffff */
[----:B------:R-:W-:-:S00]  /*4930*/  NOP ;  /* 0x0000000000007918 */ /* 0x000fc00000000000 */
        /* <DEDUP_REMOVED lines=12> */
.L_x_78:


//--------------------- .nv.shared.kernel_cutlass_kernel_cudnngemm_amaxdense_blockscaled_gemm_persistent_amaxSm100BlockScaledPersistentDenseGemmKernel_object_at__TiledMMA_ThrLayoutVMNK21111000_PermutationMNK____MMAAtom_Thr_0 --------------------------
	.section	.nv.shared.kernel_cutlass_kernel_cudnngemm_amaxdense_blockscaled_gemm_persistent_amaxSm100BlockScaledPersistentDenseGemmKernel_object_at__TiledMMA_ThrLayoutVMNK21111000_PermutationMNK____MMAAtom_Thr_0,"aw",@nobits
	.sectionflags	@""
	.align	1024
	.zero		1024


//--------------------- .nv.shared.reserved.0     --------------------------
	.section	.nv.shared.reserved.0,"aw",@nobits
	.align	8
	.weak		__nv_reservedSMEM_offset_0_alias
	.size		__nv_reservedSMEM_offset_0_alias, 0, 64
	.other		__nv_reservedSMEM_offset_0_alias,@"STO_CUDA_RESERVED_SHARED STV_DEFAULT"
__nv_reservedSMEM_offset_0_alias:
	.zero		0
.nv.shared.reserved.0:
	.zero		64
	.weak		__nv_reservedSMEM_allocation_phase
	.type		__nv_reservedSMEM_allocation_phase,@object
	.size		__nv_reservedSMEM_allocation_phase,(.L_0 - __nv_reservedSMEM_allocation_phase)
__nv_reservedSMEM_allocation_phase:
	.zero		1
.L_0:
	.zero		7
	.weak		__nv_reservedSMEM_devtool_atexit_pc
	.type		__nv_reservedSMEM_devtool_atexit_pc,@object
	.size		__nv_reservedSMEM_devtool_atexit_pc,(__nv_reservedSMEM_allocation_mask - __nv_reservedSMEM_devtool_atexit_pc)
__nv_reservedSMEM_devtool_atexit_pc:
	.zero		8
	.weak		__nv_reservedSMEM_allocation_mask
	.type		__nv_reservedSMEM_allocation_mask,@object
	.size		__nv_reservedSMEM_allocation_mask,(.L_2 - __nv_reservedSMEM_allocation_mask)
__nv_reservedSMEM_allocation_mask:
	.zero		4
.L_2:
	.zero		4
	.weak		__nv_reservedSMEM_tmem_allocation_pipeline_mbarrier
	.type		__nv_reservedSMEM_tmem_allocation_pipeline_mbarrier,@object
	.size		__nv_reservedSMEM_tmem_allocation_pipeline_mbarrier,(__nv_reservedSMEM_tmem_allocation_pipeline_mbarrier_parity - __nv_reservedSMEM_tmem_allocation_pipeline_mbarrier)
__nv_reservedSMEM_tmem_allocation_pipeline_mbarrier:
	.zero		8
	.weak		__nv_reservedSMEM_tmem_allocation_pipeline_mbarrier_parity
	.type		__nv_reservedSMEM_tmem_allocation_pipeline_mbarrier_parity,@object
	.size		__nv_reservedSMEM_tmem_allocation_pipeline_mbarrier_parity,(.L_4 - __nv_reservedSMEM_tmem_allocation_pipeline_mbarrier_parity)
__nv_reservedSMEM_tmem_allocation_pipeline_mbarrier_parity:
	.zero		4
.L_4:


//--------------------- .nv.constant0.kernel_cutlass_kernel_cudnngemm_amaxdense_blockscaled_gemm_persistent_amaxSm100BlockScaledPersistentDenseGemmKernel_object_at__TiledMMA_ThrLayoutVMNK21111000_PermutationMNK____MMAAtom_Thr_0 --------------------------
	.section	.nv.constant0.kernel_cutlass_kernel_cudnngemm_amaxdense_blockscaled_gemm_persistent_amaxSm100BlockScaledPersistentDenseGemmKernel_object_at__TiledMMA_ThrLayoutVMNK21111000_PermutationMNK____MMAAtom_Thr_0,"a",@progbits
	.sectionflags	@""
	.align	4
.nv.constant0.kernel_cutlass_kernel_cudnngemm_amaxdense_blockscaled_gemm_persistent_amaxSm100BlockScaledPersistentDenseGemmKernel_object_at__TiledMMA_ThrLayoutVMNK21111000_PermutationMNK____MMAAtom_Thr_0:
	.zero		1644


//--------------------- SYMBOLS --------------------------

	.type		.nv.reservedSmem.offset0,@object
	.size		.nv.reservedSmem.offset0,0x4
	.type		.nv.reservedSmem.cap,@object
	.size		.nv.reservedSmem.cap,0x4
